	.target	sm_90a

	.elftype	@"ET_EXEC"


//--------------------- .note.nv.tkinfo           --------------------------
	.section	.note.nv.tkinfo,"",@"SHT_NOTE"
	.sectionflags	@"SHF_NOTE_NV_TKINFO"
	.tkinfo
        /*0018*/ 	.word	0x00000002
        /*0030*/ 	.string	""
        /*0030*/ 	.string	"ptxas"
        /*0030*/ 	.string	"Cuda compilation tools, release 13.0, V13.0.88"
        /*0030*/ 	.string	"Build cuda_13.0.r13.0/compiler.36424714_0"
        /*0030*/ 	.string	"-arch sm_90a -m 64 "



//--------------------- .note.nv.cuinfo           --------------------------
	.section	.note.nv.cuinfo,"",@"SHT_NOTE"
	.sectionflags	@"SHF_NOTE_NV_CUINFO"
        /*0018*/ 	.short	0x0002
        /*001a*/ 	.short	0x005a
        /*001c*/ 	.short	0x0082
	.zero		2


//--------------------- .nv.info                  --------------------------
	.section	.nv.info,"",@"SHT_CUDA_INFO"
	.align	4


	//----- nvinfo : EIATTR_REGCOUNT
	.align		4
        /*0000*/ 	.byte	0x04, 0x2f
        /*0002*/ 	.short	(.L_12 - .L_11)
	.align		4
.L_11:
        /*0004*/ 	.word	index@(_ZN7cutlass13device_kernelINS_4gemm6kernel13GemmUniversalIN4cute5tupleIJiiiiEEENS1_10collective13CollectiveMmaINS1_37MainloopSm90TmaGmmaWarpSpecializedFP8ILi6ENS5_IJNS4_1CILi1EEESB_SB_EEENS1_32KernelTmaWarpSpecializedPingpongEEENS5_IJNSA_ILi64EEENSA_ILi128EEESF_EEENS_12float_e4m3_tENS5_IJlSB_lEEESI_SJ_NS4_8TiledMMAINS4_8MMA_AtomIJNS4_4SM904GMMA31MMA_64x128x32_F32E4M3E4M3_SS_TNILNSN_7ScaleInE1ELSP_1EEEEEENS4_6LayoutISC_NS5_IJNSA_ILi0EEEST_ST_EEEEENS5_IJNS4_10UnderscoreESW_SW_EEEEENS4_13SM90_TMA_LOADENS4_14ComposedLayoutINS4_7SwizzleILi2ELi4ELi3EEENS4_18smem_ptr_flag_bitsILi8EEENSS_INS5_IJNSA_ILi8EEESF_EEENS5_IJSF_SB_EEEEEEEvNS4_8identityESZ_S19_vS1A_EENS_8epilogue10collective6detail29Sm90TmaWarpSpecializedAdapterINS1D_15DefaultEpilogueISI_SJ_SJ_NS1C_6thread17LinearCombinationISI_Li1EffLNS1H_9ScaleType4KindE0ELNS_15FloatRoundStyleE2ESI_EENS1_15EpilogueDefaultEEEEEvvEEEEvNT_6ParamsE)
        /*0008*/ 	.word	0x000000a8


	//----- nvinfo : EIATTR_FRAME_SIZE
	.align		4
.L_12:
        /*000c*/ 	.byte	0x04, 0x11
        /*000e*/ 	.short	(.L_14 - .L_13)
	.align		4
.L_13:
        /*0010*/ 	.word	index@(_ZN7cutlass13device_kernelINS_4gemm6kernel13GemmUniversalIN4cute5tupleIJiiiiEEENS1_10collective13CollectiveMmaINS1_37MainloopSm90TmaGmmaWarpSpecializedFP8ILi6ENS5_IJNS4_1CILi1EEESB_SB_EEENS1_32KernelTmaWarpSpecializedPingpongEEENS5_IJNSA_ILi64EEENSA_ILi128EEESF_EEENS_12float_e4m3_tENS5_IJlSB_lEEESI_SJ_NS4_8TiledMMAINS4_8MMA_AtomIJNS4_4SM904GMMA31MMA_64x128x32_F32E4M3E4M3_SS_TNILNSN_7ScaleInE1ELSP_1EEEEEENS4_6LayoutISC_NS5_IJNSA_ILi0EEEST_ST_EEEEENS5_IJNS4_10UnderscoreESW_SW_EEEEENS4_13SM90_TMA_LOADENS4_14ComposedLayoutINS4_7SwizzleILi2ELi4ELi3EEENS4_18smem_ptr_flag_bitsILi8EEENSS_INS5_IJNSA_ILi8EEESF_EEENS5_IJSF_SB_EEEEEEEvNS4_8identityESZ_S19_vS1A_EENS_8epilogue10collective6detail29Sm90TmaWarpSpecializedAdapterINS1D_15DefaultEpilogueISI_SJ_SJ_NS1C_6thread17LinearCombinationISI_Li1EffLNS1H_9ScaleType4KindE0ELNS_15FloatRoundStyleE2ESI_EENS1_15EpilogueDefaultEEEEEvvEEEEvNT_6ParamsE)
        /*0014*/ 	.word	0x00000000


	//----- nvinfo : EIATTR_MIN_STACK_SIZE
	.align		4
.L_14:
        /*0018*/ 	.byte	0x04, 0x12
        /*001a*/ 	.short	(.L_16 - .L_15)
	.align		4
.L_15:
        /*001c*/ 	.word	index@(_ZN7cutlass13device_kernelINS_4gemm6kernel13GemmUniversalIN4cute5tupleIJiiiiEEENS1_10collective13CollectiveMmaINS1_37MainloopSm90TmaGmmaWarpSpecializedFP8ILi6ENS5_IJNS4_1CILi1EEESB_SB_EEENS1_32KernelTmaWarpSpecializedPingpongEEENS5_IJNSA_ILi64EEENSA_ILi128EEESF_EEENS_12float_e4m3_tENS5_IJlSB_lEEESI_SJ_NS4_8TiledMMAINS4_8MMA_AtomIJNS4_4SM904GMMA31MMA_64x128x32_F32E4M3E4M3_SS_TNILNSN_7ScaleInE1ELSP_1EEEEEENS4_6LayoutISC_NS5_IJNSA_ILi0EEEST_ST_EEEEENS5_IJNS4_10UnderscoreESW_SW_EEEEENS4_13SM90_TMA_LOADENS4_14ComposedLayoutINS4_7SwizzleILi2ELi4ELi3EEENS4_18smem_ptr_flag_bitsILi8EEENSS_INS5_IJNSA_ILi8EEESF_EEENS5_IJSF_SB_EEEEEEEvNS4_8identityESZ_S19_vS1A_EENS_8epilogue10collective6detail29Sm90TmaWarpSpecializedAdapterINS1D_15DefaultEpilogueISI_SJ_SJ_NS1C_6thread17LinearCombinationISI_Li1EffLNS1H_9ScaleType4KindE0ELNS_15FloatRoundStyleE2ESI_EENS1_15EpilogueDefaultEEEEEvvEEEEvNT_6ParamsE)
        /*0020*/ 	.word	0x00000000
.L_16:


//--------------------- .nv.compat                --------------------------
	.section	.nv.compat,"",@"SHT_CUDA_COMPAT_INFO"
	.align	4
        /*0000*/ 	.byte	0x02, 0x09, 0x01, 0x00, 0x02, 0x02, 0x04, 0x00, 0x02, 0x05, 0x05, 0x00, 0x03, 0x07, 0x01, 0x01
        /*0010*/ 	.byte	0x02, 0x03, 0x01, 0x00, 0x02, 0x06, 0x01, 0x00, 0x04, 0x0b, 0x08, 0x00, 0x00, 0x00, 0x00, 0x00
        /*0020*/ 	.byte	0x00, 0x00, 0x00, 0x00


//--------------------- .nv.info._ZN7cutlass13device_kernelINS_4gemm6kernel13GemmUniversalIN4cute5tupleIJiiiiEEENS1_10collective13CollectiveMmaINS1_37MainloopSm90TmaGmmaWarpSpecializedFP8ILi6ENS5_IJNS4_1CILi1EEESB_SB_EEENS1_32KernelTmaWarpSpecializedPingpongEEENS5_IJNSA_ILi64EEENSA_ILi128EEESF_EEENS_12float_e4m3_tENS5_IJlSB_lEEESI_SJ_NS4_8TiledMMAINS4_8MMA_AtomIJNS4_4SM904GMMA31MMA_64x128x32_F32E4M3E4M3_SS_TNILNSN_7ScaleInE1ELSP_1EEEEEENS4_6LayoutISC_NS5_IJNSA_ILi0EEEST_ST_EEEEENS5_IJNS4_10UnderscoreESW_SW_EEEEENS4_13SM90_TMA_LOADENS4_14ComposedLayoutINS4_7SwizzleILi2ELi4ELi3EEENS4_18smem_ptr_flag_bitsILi8EEENSS_INS5_IJNSA_ILi8EEESF_EEENS5_IJSF_SB_EEEEEEEvNS4_8identityESZ_S19_vS1A_EENS_8epilogue10collective6detail29Sm90TmaWarpSpecializedAdapterINS1D_15DefaultEpilogueISI_SJ_SJ_NS1C_6thread17LinearCombinationISI_Li1EffLNS1H_9ScaleType4KindE0ELNS_15FloatRoundStyleE2ESI_EENS1_15EpilogueDefaultEEEEEvvEEEEvNT_6ParamsE --------------------------
	.section	.nv.info._ZN7cutlass13device_kernelINS_4gemm6kernel13GemmUniversalIN4cute5tupleIJiiiiEEENS1_10collective13CollectiveMmaINS1_37MainloopSm90TmaGmmaWarpSpecializedFP8ILi6ENS5_IJNS4_1CILi1EEESB_SB_EEENS1_32KernelTmaWarpSpecializedPingpongEEENS5_IJNSA_ILi64EEENSA_ILi128EEESF_EEENS_12float_e4m3_tENS5_IJlSB_lEEESI_SJ_NS4_8TiledMMAINS4_8MMA_AtomIJNS4_4SM904GMMA31MMA_64x128x32_F32E4M3E4M3_SS_TNILNSN_7ScaleInE1ELSP_1EEEEEENS4_6LayoutISC_NS5_IJNSA_ILi0EEEST_ST_EEEEENS5_IJNS4_10UnderscoreESW_SW_EEEEENS4_13SM90_TMA_LOADENS4_14ComposedLayoutINS4_7SwizzleILi2ELi4ELi3EEENS4_18smem_ptr_flag_bitsILi8EEENSS_INS5_IJNSA_ILi8EEESF_EEENS5_IJSF_SB_EEEEEEEvNS4_8identityESZ_S19_vS1A_EENS_8epilogue10collective6detail29Sm90TmaWarpSpecializedAdapterINS1D_15DefaultEpilogueISI_SJ_SJ_NS1C_6thread17LinearCombinationISI_Li1EffLNS1H_9ScaleType4KindE0ELNS_15FloatRoundStyleE2ESI_EENS1_15EpilogueDefaultEEEEEvvEEEEvNT_6ParamsE,"",@"SHT_CUDA_INFO"
	.sectionflags	@""
	.align	4


	//----- nvinfo : EIATTR_CUDA_API_VERSION
	.align		4
        /*0000*/ 	.byte	0x04, 0x37
        /*0002*/ 	.short	(.L_18 - .L_17)
.L_17:
        /*0004*/ 	.word	0x00000082


	//----- nvinfo : EIATTR_KPARAM_INFO
	.align		4
.L_18:
        /*0008*/ 	.byte	0x04, 0x17
        /*000a*/ 	.short	(.L_20 - .L_19)
.L_19:
        /*000c*/ 	.word	0x00000000
        /*0010*/ 	.short	0x0000
        /*0012*/ 	.short	0x0070
        /*0014*/ 	.byte	0x00, 0xf0, 0x01, 0x10


	//----- nvinfo : EIATTR_SPARSE_MMA_MASK
	.align		4
.L_20:
        /*0018*/ 	.byte	0x03, 0x50
        /*001a*/ 	.short	0x0000


	//----- nvinfo : EIATTR_MAXREG_COUNT
	.align		4
        /*001c*/ 	.byte	0x03, 0x1b
        /*001e*/ 	.short	0x00a8


	//----- nvinfo : EIATTR_NUM_BARRIERS
	.align		4
        /*0020*/ 	.byte	0x02, 0x4c
        /*0022*/ 	.byte	0x01
	.zero		1


	//----- nvinfo : EIATTR_MERCURY_ISA_VERSION
	.align		4
        /*0024*/ 	.byte	0x03, 0x5f
        /*0026*/ 	.short	0x0101


	//----- nvinfo : EIATTR_INT_WARP_WIDE_INSTR_OFFSETS
	.align		4
        /*0028*/ 	.byte	0x04, 0x31
        /*002a*/ 	.short	(.L_22 - .L_21)


	//   ....[0]....
.L_21:
        /*002c*/ 	.word	0x00000460


	//   ....[1]....
        /*0030*/ 	.word	0x00000480


	//   ....[2]....
        /*0034*/ 	.word	0x00000500


	//   ....[3]....
        /*0038*/ 	.word	0x00000510


	//   ....[4]....
        /*003c*/ 	.word	0x00000520


	//   ....[5]....
        /*0040*/ 	.word	0x00000540


	//   ....[6]....
        /*0044*/ 	.word	0x00000590


	//   ....[7]....
        /*0048*/ 	.word	0x000005b0


	//----- nvinfo : EIATTR_COOP_GROUP_MASK_REGIDS
	.align		4
.L_22:
        /*004c*/ 	.byte	0x04, 0x29
        /*004e*/ 	.short	(.L_24 - .L_23)


	//   ....[0]....
.L_23:
        /*0050*/ 	.word	0xffffffff


	//   ....[1]....
        /*0054*/ 	.word	0xffffffff


	//   ....[2]....
        /*0058*/ 	.word	0xffffffff


	//   ....[3]....
        /*005c*/ 	.word	0xffffffff


	//   ....[4]....
        /*0060*/ 	.word	0xffffffff


	//   ....[5]....
        /*0064*/ 	.word	0xffffffff


	//----- nvinfo : EIATTR_COOP_GROUP_INSTR_OFFSETS
	.align		4
.L_24:
        /*0068*/ 	.byte	0x04, 0x28
        /*006a*/ 	.short	(.L_26 - .L_25)


	//   ....[0]....
.L_25:
        /*006c*/ 	.word	0x00000060


	//   ....[1]....
        /*0070*/ 	.word	0x00000070


	//   ....[2]....
        /*0074*/ 	.word	0x00000130


	//   ....[3]....
        /*0078*/ 	.word	0x00000300


	//   ....[4]....
        /*007c*/ 	.word	0x00000340


	//   ....[5]....
        /*0080*/ 	.word	0x00000380


	//----- nvinfo : EIATTR_REG_RECONFIG
	.align		4
.L_26:
        /*0084*/ 	.byte	0x01, 0x54
	.zero		2


	//----- nvinfo : EIATTR_MBARRIER_INSTR_OFFSETS
	.align		4
        /*0088*/ 	.byte	0x04, 0x39
        /*008a*/ 	.short	(.L_28 - .L_27)


	//   ....[0]....
.L_27:
        /*008c*/ 	.word	0x00000230
        /*0090*/ 	.word	0x000000ff
        /*0094*/ 	.word	0x00000000
        /*0098*/ 	.short	0x0100
        /*009a*/ 	.byte	0x08
	.zero		1


	//   ....[1]....
        /*009c*/ 	.word	0x00000240
        /*00a0*/ 	.word	0x000000ff
        /*00a4*/ 	.word	0x00000030
        /*00a8*/ 	.short	0x0100
        /*00aa*/ 	.byte	0x08
	.zero		1


	//   ....[2]....
        /*00ac*/ 	.word	0x00000250
        /*00b0*/ 	.word	0x000000ff
        /*00b4*/ 	.word	0x00000008
        /*00b8*/ 	.short	0x0100
        /*00ba*/ 	.byte	0x08
	.zero		1


	//   ....[3]....
        /*00bc*/ 	.word	0x00000260
        /*00c0*/ 	.word	0x000000ff
        /*00c4*/ 	.word	0x00000038
        /*00c8*/ 	.short	0x0100
        /*00ca*/ 	.byte	0x08
	.zero		1


	//   ....[4]....
        /*00cc*/ 	.word	0x00000270
        /*00d0*/ 	.word	0x000000ff
        /*00d4*/ 	.word	0x00000010
        /*00d8*/ 	.short	0x0100
        /*00da*/ 	.byte	0x08
	.zero		1


	//   ....[5]....
        /*00dc*/ 	.word	0x00000280
        /*00e0*/ 	.word	0x000000ff
        /*00e4*/ 	.word	0x00000040
        /*00e8*/ 	.short	0x0100
        /*00ea*/ 	.byte	0x08
	.zero		1


	//   ....[6]....
        /*00ec*/ 	.word	0x00000290
        /*00f0*/ 	.word	0x000000ff
        /*00f4*/ 	.word	0x00000018
        /*00f8*/ 	.short	0x0100
        /*00fa*/ 	.byte	0x08
	.zero		1


	//   ....[7]....
        /*00fc*/ 	.word	0x000002a0
        /*0100*/ 	.word	0x000000ff
        /*0104*/ 	.word	0x00000048
        /*0108*/ 	.short	0x0100
        /*010a*/ 	.byte	0x08
	.zero		1


	//   ....[8]....
        /*010c*/ 	.word	0x000002b0
        /*0110*/ 	.word	0x000000ff
        /*0114*/ 	.word	0x00000020
        /*0118*/ 	.short	0x0100
        /*011a*/ 	.byte	0x08
	.zero		1


	//   ....[9]....
        /*011c*/ 	.word	0x000002c0
        /*0120*/ 	.word	0x000000ff
        /*0124*/ 	.word	0x00000050
        /*0128*/ 	.short	0x0100
        /*012a*/ 	.byte	0x08
	.zero		1


	//   ....[10]....
        /*012c*/ 	.word	0x000002d0
        /*0130*/ 	.word	0x000000ff
        /*0134*/ 	.word	0x00000028
        /*0138*/ 	.short	0x0100
        /*013a*/ 	.byte	0x08
	.zero		1


	//   ....[11]....
        /*013c*/ 	.word	0x000002e0
        /*0140*/ 	.word	0x000000ff
        /*0144*/ 	.word	0x00000058
        /*0148*/ 	.short	0x0100
        /*014a*/ 	.byte	0x08
	.zero		1


	//   ....[12]....
        /*014c*/ 	.word	0x000005f0
        /*0150*/ 	.word	0x000000ff
        /*0154*/ 	.word	0x00000090
        /*0158*/ 	.short	0x0100
        /*015a*/ 	.byte	0x08
	.zero		1


	//   ....[13]....
        /*015c*/ 	.word	0x00000660
        /*0160*/ 	.word	0x000000ff
        /*0164*/ 	.word	0x00000098
        /*0168*/ 	.short	0x0100
        /*016a*/ 	.byte	0x08
	.zero		1


	//   ....[14]....
        /*016c*/ 	.word	0x00000680
        /*0170*/ 	.word	0x000000ff
        /*0174*/ 	.word	0x00000070
        /*0178*/ 	.short	0x0100
        /*017a*/ 	.byte	0x09
	.zero		1


	//   ....[15]....
        /*017c*/ 	.word	0x00000690
        /*0180*/ 	.word	0x000000ff
        /*0184*/ 	.word	0x00000078
        /*0188*/ 	.short	0x0100
        /*018a*/ 	.byte	0x09
	.zero		1


	//   ....[16]....
        /*018c*/ 	.word	0x000006a0
        /*0190*/ 	.word	0x000000ff
        /*0194*/ 	.word	0x00000080
        /*0198*/ 	.short	0x0100
        /*019a*/ 	.byte	0x09
	.zero		1


	//   ....[17]....
        /*019c*/ 	.word	0x000006b0
        /*01a0*/ 	.word	0x000000ff
        /*01a4*/ 	.word	0x00000088
        /*01a8*/ 	.short	0x0100
        /*01aa*/ 	.byte	0x09
	.zero		1


	//   ....[18]....
        /*01ac*/ 	.word	0x00001460
        /*01b0*/ 	.word	0x000000ff
        /*01b4*/ 	.word	0xfffffff8
        /*01b8*/ 	.short	0x010a
        /*01ba*/ 	.byte	0x0f
	.zero		1


	//   ....[19]....
        /*01bc*/ 	.word	0x00001940
        /*01c0*/ 	.word	0x000000ff
        /*01c4*/ 	.word	0x00000000
        /*01c8*/ 	.short	0x010a
        /*01ca*/ 	.byte	0x06
	.zero		1


	//   ....[20]....
        /*01cc*/ 	.word	0x00001980
        /*01d0*/ 	.word	0x000000ff
        /*01d4*/ 	.word	0x00000000
        /*01d8*/ 	.short	0x010a
        /*01da*/ 	.byte	0x06
	.zero		1


	//   ....[21]....
        /*01dc*/ 	.word	0x00002280
        /*01e0*/ 	.word	0x000000ff
        /*01e4*/ 	.word	0x00000000
        /*01e8*/ 	.short	0x010a
        /*01ea*/ 	.byte	0x09
	.zero		1


	//   ....[22]....
        /*01ec*/ 	.word	0x000022c0
        /*01f0*/ 	.word	0x000000ff
        /*01f4*/ 	.word	0x00000000
        /*01f8*/ 	.short	0x010a
        /*01fa*/ 	.byte	0x09
	.zero		1


	//   ....[23]....
        /*01fc*/ 	.word	0x00002920
        /*0200*/ 	.word	0x000000ff
        /*0204*/ 	.word	0x00000000
        /*0208*/ 	.short	0x0101
        /*020a*/ 	.byte	0x08
	.zero		1


	//   ....[24]....
        /*020c*/ 	.word	0x00002e90
        /*0210*/ 	.word	0x00000011
        /*0214*/ 	.word	0x00000000
        /*0218*/ 	.short	0x0101
        /*021a*/ 	.byte	0x16
	.zero		1


	//   ....[25]....
        /*021c*/ 	.word	0x00002f70
        /*0220*/ 	.word	0x000000ff
        /*0224*/ 	.word	0x00000000
        /*0228*/ 	.short	0x0101
        /*022a*/ 	.byte	0x08
	.zero		1


	//   ....[26]....
        /*022c*/ 	.word	0x00003020
        /*0230*/ 	.word	0x000000ff
        /*0234*/ 	.word	0x00000008
        /*0238*/ 	.short	0x010a
        /*023a*/ 	.byte	0x0f
	.zero		1


	//   ....[27]....
        /*023c*/ 	.word	0x000078c0
        /*0240*/ 	.word	0x00000004
        /*0244*/ 	.word	0x00000000
        /*0248*/ 	.short	0x0101
        /*024a*/ 	.byte	0x16
	.zero		1


	//   ....[28]....
        /*024c*/ 	.word	0x000081a0
        /*0250*/ 	.word	0x00000013
        /*0254*/ 	.word	0x00000030
        /*0258*/ 	.short	0x010a
        /*025a*/ 	.byte	0x3f
	.zero		1


	//   ....[29]....
        /*025c*/ 	.word	0x00008510
        /*0260*/ 	.word	0x0000000a
        /*0264*/ 	.word	0x00000098
        /*0268*/ 	.short	0x0101
        /*026a*/ 	.byte	0x3f
	.zero		1


	//   ....[30]....
        /*026c*/ 	.word	0x00008c70
        /*0270*/ 	.word	0x00000005
        /*0274*/ 	.word	0x00000000
        /*0278*/ 	.short	0x010a
        /*027a*/ 	.byte	0x3f
	.zero		1


	//   ....[31]....
        /*027c*/ 	.word	0x00008cf0
        /*0280*/ 	.word	0x00000007
        /*0284*/ 	.word	0x00000000
        /*0288*/ 	.short	0x010a
        /*028a*/ 	.byte	0x3f
	.zero		1


	//   ....[32]....
        /*028c*/ 	.word	0x00008d80
        /*0290*/ 	.word	0x00000006
        /*0294*/ 	.word	0x00000000
        /*0298*/ 	.short	0x010a
        /*029a*/ 	.byte	0x3f
	.zero		1


	//   ....[33]....
        /*029c*/ 	.word	0x00008e10
        /*02a0*/ 	.word	0x00000009
        /*02a4*/ 	.word	0x00000000
        /*02a8*/ 	.short	0x010a
        /*02aa*/ 	.byte	0x3f
	.zero		1


	//   ....[34]....
        /*02ac*/ 	.word	0x00008ea0
        /*02b0*/ 	.word	0x00000006
        /*02b4*/ 	.word	0x00000000
        /*02b8*/ 	.short	0x010a
        /*02ba*/ 	.byte	0x3f
	.zero		1


	//   ....[35]....
        /*02bc*/ 	.word	0x00008f30
        /*02c0*/ 	.word	0x00000003
        /*02c4*/ 	.word	0x00000000
        /*02c8*/ 	.short	0x010a
        /*02ca*/ 	.byte	0x3f
	.zero		1


	//   ....[36]....
        /*02cc*/ 	.word	0x00008fa0
        /*02d0*/ 	.word	0x00000011
        /*02d4*/ 	.word	0xfffffff8
        /*02d8*/ 	.short	0x010a
        /*02da*/ 	.byte	0x3f
	.zero		1


	//   ....[37]....
        /*02dc*/ 	.word	0x00009000
        /*02e0*/ 	.word	0x00000011
        /*02e4*/ 	.word	0x00000000
        /*02e8*/ 	.short	0x010a
        /*02ea*/ 	.byte	0x3f
	.zero		1


	//   ....[38]....
        /*02ec*/ 	.word	0x00009060
        /*02f0*/ 	.word	0x00000012
        /*02f4*/ 	.word	0x00000000
        /*02f8*/ 	.short	0x010a
        /*02fa*/ 	.byte	0x3f
	.zero		1


	//   ....[39]....
        /*02fc*/ 	.word	0x000090c0
        /*0300*/ 	.word	0x00000011
        /*0304*/ 	.word	0x00000008
        /*0308*/ 	.short	0x010a
        /*030a*/ 	.byte	0x3f
	.zero		1


	//   ....[40]....
        /*030c*/ 	.word	0x00009190
        /*0310*/ 	.word	0x00000013
        /*0314*/ 	.word	0x00000030
        /*0318*/ 	.short	0x010a
        /*031a*/ 	.byte	0x3f
	.zero		1


	//   ....[41]....
        /*031c*/ 	.word	0x00009270
        /*0320*/ 	.word	0x00000005
        /*0324*/ 	.word	0x00000000
        /*0328*/ 	.short	0x010a
        /*032a*/ 	.byte	0x3f
	.zero		1


	//   ....[42]....
        /*032c*/ 	.word	0x000092c0
        /*0330*/ 	.word	0x00000007
        /*0334*/ 	.word	0x00000000
        /*0338*/ 	.short	0x010a
        /*033a*/ 	.byte	0x3f
	.zero		1


	//   ....[43]....
        /*033c*/ 	.word	0x00009310
        /*0340*/ 	.word	0x00000006
        /*0344*/ 	.word	0x00000000
        /*0348*/ 	.short	0x010a
        /*034a*/ 	.byte	0x3f
	.zero		1


	//   ....[44]....
        /*034c*/ 	.word	0x00009360
        /*0350*/ 	.word	0x00000009
        /*0354*/ 	.word	0x00000000
        /*0358*/ 	.short	0x010a
        /*035a*/ 	.byte	0x3f
	.zero		1


	//   ....[45]....
        /*035c*/ 	.word	0x000093b0
        /*0360*/ 	.word	0x00000006
        /*0364*/ 	.word	0x00000000
        /*0368*/ 	.short	0x010a
        /*036a*/ 	.byte	0x3f
	.zero		1


	//----- nvinfo : EIATTR_NUM_MBARRIERS
	.align		4
.L_28:
        /*036c*/ 	.byte	0x03, 0x38
        /*036e*/ 	.short	0x0012


	//----- nvinfo : EIATTR_EXIT_INSTR_OFFSETS
	.align		4
        /*0370*/ 	.byte	0x04, 0x1c
        /*0372*/ 	.short	(.L_30 - .L_29)


	//   ....[0]....
.L_29:
        /*0374*/ 	.word	0x00001190


	//   ....[1]....
        /*0378*/ 	.word	0x000011f0


	//   ....[2]....
        /*037c*/ 	.word	0x00007ed0


	//   ....[3]....
        /*0380*/ 	.word	0x00007f00


	//   ....[4]....
        /*0384*/ 	.word	0x00008f80


	//----- nvinfo : EIATTR_MAX_THREADS
	.align		4
.L_30:
        /*0388*/ 	.byte	0x04, 0x05
        /*038a*/ 	.short	(.L_32 - .L_31)
.L_31:
        /*038c*/ 	.word	0x00000180
        /*0390*/ 	.word	0x00000001
        /*0394*/ 	.word	0x00000001


	//----- nvinfo : EIATTR_CRS_STACK_SIZE
	.align		4
.L_32:
        /*0398*/ 	.byte	0x04, 0x1e
        /*039a*/ 	.short	(.L_34 - .L_33)
.L_33:
        /*039c*/ 	.word	0x00000000


	//----- nvinfo : EIATTR_CBANK_PARAM_SIZE
	.align		4
.L_34:
        /*03a0*/ 	.byte	0x03, 0x19
        /*03a2*/ 	.short	0x0470


	//----- nvinfo : EIATTR_PARAM_CBANK
	.align		4
        /*03a4*/ 	.byte	0x04, 0x0a
        /*03a6*/ 	.short	(.L_36 - .L_35)
	.align		4
.L_35:
        /*03a8*/ 	.word	index@(.nv.constant0._ZN7cutlass13device_kernelINS_4gemm6kernel13GemmUniversalIN4cute5tupleIJiiiiEEENS1_10collective13CollectiveMmaINS1_37MainloopSm90TmaGmmaWarpSpecializedFP8ILi6ENS5_IJNS4_1CILi1EEESB_SB_EEENS1_32KernelTmaWarpSpecializedPingpongEEENS5_IJNSA_ILi64EEENSA_ILi128EEESF_EEENS_12float_e4m3_tENS5_IJlSB_lEEESI_SJ_NS4_8TiledMMAINS4_8MMA_AtomIJNS4_4SM904GMMA31MMA_64x128x32_F32E4M3E4M3_SS_TNILNSN_7ScaleInE1ELSP_1EEEEEENS4_6LayoutISC_NS5_IJNSA_ILi0EEEST_ST_EEEEENS5_IJNS4_10UnderscoreESW_SW_EEEEENS4_13SM90_TMA_LOADENS4_14ComposedLayoutINS4_7SwizzleILi2ELi4ELi3EEENS4_18smem_ptr_flag_bitsILi8EEENSS_INS5_IJNSA_ILi8EEESF_EEENS5_IJSF_SB_EEEEEEEvNS4_8identityESZ_S19_vS1A_EENS_8epilogue10collective6detail29Sm90TmaWarpSpecializedAdapterINS1D_15DefaultEpilogueISI_SJ_SJ_NS1C_6thread17LinearCombinationISI_Li1EffLNS1H_9ScaleType4KindE0ELNS_15FloatRoundStyleE2ESI_EENS1_15EpilogueDefaultEEEEEvvEEEEvNT_6ParamsE)
        /*03ac*/ 	.short	0x0210
        /*03ae*/ 	.short	0x0470


	//----- nvinfo : EIATTR_SW_WAR
	.align		4
.L_36:
        /*03b0*/ 	.byte	0x04, 0x36
        /*03b2*/ 	.short	(.L_38 - .L_37)
.L_37:
        /*03b4*/ 	.word	0x00000008
.L_38:


//--------------------- .nv.callgraph             --------------------------
	.section	.nv.callgraph,"",@"SHT_CUDA_CALLGRAPH"
	.align	4
	.sectionentsize	8
	.align		4
        /*0000*/ 	.word	0x00000000
	.align		4
        /*0004*/ 	.word	0xffffffff
	.align		4
        /*0008*/ 	.word	0x00000000
	.align		4
        /*000c*/ 	.word	0xfffffffe
	.align		4
        /*0010*/ 	.word	0x00000000
	.align		4
        /*0014*/ 	.word	0xfffffffd
	.align		4
        /*0018*/ 	.word	0x00000000
	.align		4
        /*001c*/ 	.word	0xfffffffc


//--------------------- .nv.constant4             --------------------------
	.section	.nv.constant4,"a",@progbits
	.align	8
	.align		8
.nv.constant4:
        /*0000*/ 	.dword	_ZN40_INTERNAL_5ccc7262_4_k_cu_1014b45f_284644cuda3std3__45__cpo5beginE
	.align		8
        /*0008*/ 	.dword	_ZN40_INTERNAL_5ccc7262_4_k_cu_1014b45f_284644cuda3std3__45__cpo3endE
	.align		8
        /*0010*/ 	.dword	_ZN40_INTERNAL_5ccc7262_4_k_cu_1014b45f_284644cuda3std3__45__cpo6cbeginE
	.align		8
        /*0018*/ 	.dword	_ZN40_INTERNAL_5ccc7262_4_k_cu_1014b45f_284644cuda3std3__45__cpo4cendE
	.align		8
        /*0020*/ 	.dword	_ZN40_INTERNAL_5ccc7262_4_k_cu_1014b45f_284644cuda3std3__442_GLOBAL__N__5ccc7262_4_k_cu_1014b45f_284646ignoreE
	.align		8
        /*0028*/ 	.dword	_ZN40_INTERNAL_5ccc7262_4_k_cu_1014b45f_284644cuda3std3__419piecewise_constructE
	.align		8
        /*0030*/ 	.dword	_ZN40_INTERNAL_5ccc7262_4_k_cu_1014b45f_284644cuda3std3__48in_placeE
	.align		8
        /*0038*/ 	.dword	_ZN40_INTERNAL_5ccc7262_4_k_cu_1014b45f_284644cuda3std6ranges3__45__cpo4swapE
	.align		8
        /*0040*/ 	.dword	_ZN40_INTERNAL_5ccc7262_4_k_cu_1014b45f_284644cuda3std6ranges3__45__cpo9iter_moveE
	.align		8
        /*0048*/ 	.dword	_ZN40_INTERNAL_5ccc7262_4_k_cu_1014b45f_284644cute7productE
	.align		8
        /*0050*/ 	.dword	_ZN40_INTERNAL_5ccc7262_4_k_cu_1014b45f_284644cute1_E


//--------------------- .text._ZN7cutlass13device_kernelINS_4gemm6kernel13GemmUniversalIN4cute5tupleIJiiiiEEENS1_10collective13CollectiveMmaINS1_37MainloopSm90TmaGmmaWarpSpecializedFP8ILi6ENS5_IJNS4_1CILi1EEESB_SB_EEENS1_32KernelTmaWarpSpecializedPingpongEEENS5_IJNSA_ILi64EEENSA_ILi128EEESF_EEENS_12float_e4m3_tENS5_IJlSB_lEEESI_SJ_NS4_8TiledMMAINS4_8MMA_AtomIJNS4_4SM904GMMA31MMA_64x128x32_F32E4M3E4M3_SS_TNILNSN_7ScaleInE1ELSP_1EEEEEENS4_6LayoutISC_NS5_IJNSA_ILi0EEEST_ST_EEEEENS5_IJNS4_10UnderscoreESW_SW_EEEEENS4_13SM90_TMA_LOADENS4_14ComposedLayoutINS4_7SwizzleILi2ELi4ELi3EEENS4_18smem_ptr_flag_bitsILi8EEENSS_INS5_IJNSA_ILi8EEESF_EEENS5_IJSF_SB_EEEEEEEvNS4_8identityESZ_S19_vS1A_EENS_8epilogue10collective6detail29Sm90TmaWarpSpecializedAdapterINS1D_15DefaultEpilogueISI_SJ_SJ_NS1C_6thread17LinearCombinationISI_Li1EffLNS1H_9ScaleType4KindE0ELNS_15FloatRoundStyleE2ESI_EENS1_15EpilogueDefaultEEEEEvvEEEEvNT_6ParamsE --------------------------
	.section	.text._ZN7cutlass13device_kernelINS_4gemm6kernel13GemmUniversalIN4cute5tupleIJiiiiEEENS1_10collective13CollectiveMmaINS1_37MainloopSm90TmaGmmaWarpSpecializedFP8ILi6ENS5_IJNS4_1CILi1EEESB_SB_EEENS1_32KernelTmaWarpSpecializedPingpongEEENS5_IJNSA_ILi64EEENSA_ILi128EEESF_EEENS_12float_e4m3_tENS5_IJlSB_lEEESI_SJ_NS4_8TiledMMAINS4_8MMA_AtomIJNS4_4SM904GMMA31MMA_64x128x32_F32E4M3E4M3_SS_TNILNSN_7ScaleInE1ELSP_1EEEEEENS4_6LayoutISC_NS5_IJNSA_ILi0EEEST_ST_EEEEENS5_IJNS4_10UnderscoreESW_SW_EEEEENS4_13SM90_TMA_LOADENS4_14ComposedLayoutINS4_7SwizzleILi2ELi4ELi3EEENS4_18smem_ptr_flag_bitsILi8EEENSS_INS5_IJNSA_ILi8EEESF_EEENS5_IJSF_SB_EEEEEEEvNS4_8identityESZ_S19_vS1A_EENS_8epilogue10collective6detail29Sm90TmaWarpSpecializedAdapterINS1D_15DefaultEpilogueISI_SJ_SJ_NS1C_6thread17LinearCombinationISI_Li1EffLNS1H_9ScaleType4KindE0ELNS_15FloatRoundStyleE2ESI_EENS1_15EpilogueDefaultEEEEEvvEEEEvNT_6ParamsE,"ax",@progbits
	.align	128
.text._ZN7cutlass13device_kernelINS_4gemm6kernel13GemmUniversalIN4cute5tupleIJiiiiEEENS1_10collective13CollectiveMmaINS1_37MainloopSm90TmaGmmaWarpSpecializedFP8ILi6ENS5_IJNS4_1CILi1EEESB_SB_EEENS1_32KernelTmaWarpSpecializedPingpongEEENS5_IJNSA_ILi64EEENSA_ILi128EEESF_EEENS_12float_e4m3_tENS5_IJlSB_lEEESI_SJ_NS4_8TiledMMAINS4_8MMA_AtomIJNS4_4SM904GMMA31MMA_64x128x32_F32E4M3E4M3_SS_TNILNSN_7ScaleInE1ELSP_1EEEEEENS4_6LayoutISC_NS5_IJNSA_ILi0EEEST_ST_EEEEENS5_IJNS4_10UnderscoreESW_SW_EEEEENS4_13SM90_TMA_LOADENS4_14ComposedLayoutINS4_7SwizzleILi2ELi4ELi3EEENS4_18smem_ptr_flag_bitsILi8EEENSS_INS5_IJNSA_ILi8EEESF_EEENS5_IJSF_SB_EEEEEEEvNS4_8identityESZ_S19_vS1A_EENS_8epilogue10collective6detail29Sm90TmaWarpSpecializedAdapterINS1D_15DefaultEpilogueISI_SJ_SJ_NS1C_6thread17LinearCombinationISI_Li1EffLNS1H_9ScaleType4KindE0ELNS_15FloatRoundStyleE2ESI_EENS1_15EpilogueDefaultEEEEEvvEEEEvNT_6ParamsE:
        .type           _ZN7cutlass13device_kernelINS_4gemm6kernel13GemmUniversalIN4cute5tupleIJiiiiEEENS1_10collective13CollectiveMmaINS1_37MainloopSm90TmaGmmaWarpSpecializedFP8ILi6ENS5_IJNS4_1CILi1EEESB_SB_EEENS1_32KernelTmaWarpSpecializedPingpongEEENS5_IJNSA_ILi64EEENSA_ILi128EEESF_EEENS_12float_e4m3_tENS5_IJlSB_lEEESI_SJ_NS4_8TiledMMAINS4_8MMA_AtomIJNS4_4SM904GMMA31MMA_64x128x32_F32E4M3E4M3_SS_TNILNSN_7ScaleInE1ELSP_1EEEEEENS4_6LayoutISC_NS5_IJNSA_ILi0EEEST_ST_EEEEENS5_IJNS4_10UnderscoreESW_SW_EEEEENS4_13SM90_TMA_LOADENS4_14ComposedLayoutINS4_7SwizzleILi2ELi4ELi3EEENS4_18smem_ptr_flag_bitsILi8EEENSS_INS5_IJNSA_ILi8EEESF_EEENS5_IJSF_SB_EEEEEEEvNS4_8identityESZ_S19_vS1A_EENS_8epilogue10collective6detail29Sm90TmaWarpSpecializedAdapterINS1D_15DefaultEpilogueISI_SJ_SJ_NS1C_6thread17LinearCombinationISI_Li1EffLNS1H_9ScaleType4KindE0ELNS_15FloatRoundStyleE2ESI_EENS1_15EpilogueDefaultEEEEEvvEEEEvNT_6ParamsE,@function
        .size           _ZN7cutlass13device_kernelINS_4gemm6kernel13GemmUniversalIN4cute5tupleIJiiiiEEENS1_10collective13CollectiveMmaINS1_37MainloopSm90TmaGmmaWarpSpecializedFP8ILi6ENS5_IJNS4_1CILi1EEESB_SB_EEENS1_32KernelTmaWarpSpecializedPingpongEEENS5_IJNSA_ILi64EEENSA_ILi128EEESF_EEENS_12float_e4m3_tENS5_IJlSB_lEEESI_SJ_NS4_8TiledMMAINS4_8MMA_AtomIJNS4_4SM904GMMA31MMA_64x128x32_F32E4M3E4M3_SS_TNILNSN_7ScaleInE1ELSP_1EEEEEENS4_6LayoutISC_NS5_IJNSA_ILi0EEEST_ST_EEEEENS5_IJNS4_10UnderscoreESW_SW_EEEEENS4_13SM90_TMA_LOADENS4_14ComposedLayoutINS4_7SwizzleILi2ELi4ELi3EEENS4_18smem_ptr_flag_bitsILi8EEENSS_INS5_IJNSA_ILi8EEESF_EEENS5_IJSF_SB_EEEEEEEvNS4_8identityESZ_S19_vS1A_EENS_8epilogue10collective6detail29Sm90TmaWarpSpecializedAdapterINS1D_15DefaultEpilogueISI_SJ_SJ_NS1C_6thread17LinearCombinationISI_Li1EffLNS1H_9ScaleType4KindE0ELNS_15FloatRoundStyleE2ESI_EENS1_15EpilogueDefaultEEEEEvvEEEEvNT_6ParamsE,(.L_x_208 - _ZN7cutlass13device_kernelINS_4gemm6kernel13GemmUniversalIN4cute5tupleIJiiiiEEENS1_10collective13CollectiveMmaINS1_37MainloopSm90TmaGmmaWarpSpecializedFP8ILi6ENS5_IJNS4_1CILi1EEESB_SB_EEENS1_32KernelTmaWarpSpecializedPingpongEEENS5_IJNSA_ILi64EEENSA_ILi128EEESF_EEENS_12float_e4m3_tENS5_IJlSB_lEEESI_SJ_NS4_8TiledMMAINS4_8MMA_AtomIJNS4_4SM904GMMA31MMA_64x128x32_F32E4M3E4M3_SS_TNILNSN_7ScaleInE1ELSP_1EEEEEENS4_6LayoutISC_NS5_IJNSA_ILi0EEEST_ST_EEEEENS5_IJNS4_10UnderscoreESW_SW_EEEEENS4_13SM90_TMA_LOADENS4_14ComposedLayoutINS4_7SwizzleILi2ELi4ELi3EEENS4_18smem_ptr_flag_bitsILi8EEENSS_INS5_IJNSA_ILi8EEESF_EEENS5_IJSF_SB_EEEEEEEvNS4_8identityESZ_S19_vS1A_EENS_8epilogue10collective6detail29Sm90TmaWarpSpecializedAdapterINS1D_15DefaultEpilogueISI_SJ_SJ_NS1C_6thread17LinearCombinationISI_Li1EffLNS1H_9ScaleType4KindE0ELNS_15FloatRoundStyleE2ESI_EENS1_15EpilogueDefaultEEEEEvvEEEEvNT_6ParamsE)
        .other          _ZN7cutlass13device_kernelINS_4gemm6kernel13GemmUniversalIN4cute5tupleIJiiiiEEENS1_10collective13CollectiveMmaINS1_37MainloopSm90TmaGmmaWarpSpecializedFP8ILi6ENS5_IJNS4_1CILi1EEESB_SB_EEENS1_32KernelTmaWarpSpecializedPingpongEEENS5_IJNSA_ILi64EEENSA_ILi128EEESF_EEENS_12float_e4m3_tENS5_IJlSB_lEEESI_SJ_NS4_8TiledMMAINS4_8MMA_AtomIJNS4_4SM904GMMA31MMA_64x128x32_F32E4M3E4M3_SS_TNILNSN_7ScaleInE1ELSP_1EEEEEENS4_6LayoutISC_NS5_IJNSA_ILi0EEEST_ST_EEEEENS5_IJNS4_10UnderscoreESW_SW_EEEEENS4_13SM90_TMA_LOADENS4_14ComposedLayoutINS4_7SwizzleILi2ELi4ELi3EEENS4_18smem_ptr_flag_bitsILi8EEENSS_INS5_IJNSA_ILi8EEESF_EEENS5_IJSF_SB_EEEEEEEvNS4_8identityESZ_S19_vS1A_EENS_8epilogue10collective6detail29Sm90TmaWarpSpecializedAdapterINS1D_15DefaultEpilogueISI_SJ_SJ_NS1C_6thread17LinearCombinationISI_Li1EffLNS1H_9ScaleType4KindE0ELNS_15FloatRoundStyleE2ESI_EENS1_15EpilogueDefaultEEEEEvvEEEEvNT_6ParamsE,@"STO_CUDA_ENTRY STV_DEFAULT"
_ZN7cutlass13device_kernelINS_4gemm6kernel13GemmUniversalIN4cute5tupleIJiiiiEEENS1_10collective13CollectiveMmaINS1_37MainloopSm90TmaGmmaWarpSpecializedFP8ILi6ENS5_IJNS4_1CILi1EEESB_SB_EEENS1_32KernelTmaWarpSpecializedPingpongEEENS5_IJNSA_ILi64EEENSA_ILi128EEESF_EEENS_12float_e4m3_tENS5_IJlSB_lEEESI_SJ_NS4_8TiledMMAINS4_8MMA_AtomIJNS4_4SM904GMMA31MMA_64x128x32_F32E4M3E4M3_SS_TNILNSN_7ScaleInE1ELSP_1EEEEEENS4_6LayoutISC_NS5_IJNSA_ILi0EEEST_ST_EEEEENS5_IJNS4_10UnderscoreESW_SW_EEEEENS4_13SM90_TMA_LOADENS4_14ComposedLayoutINS4_7SwizzleILi2ELi4ELi3EEENS4_18smem_ptr_flag_bitsILi8EEENSS_INS5_IJNSA_ILi8EEESF_EEENS5_IJSF_SB_EEEEEEEvNS4_8identityESZ_S19_vS1A_EENS_8epilogue10collective6detail29Sm90TmaWarpSpecializedAdapterINS1D_15DefaultEpilogueISI_SJ_SJ_NS1C_6thread17LinearCombinationISI_Li1EffLNS1H_9ScaleType4KindE0ELNS_15FloatRoundStyleE2ESI_EENS1_15EpilogueDefaultEEEEEvvEEEEvNT_6ParamsE:
[----:B------:R-:W-:Y:S01]  /*0000*/  LDC R1, c[0x0][0x28] ;  /* 0x00000a00ff017b82 */ /* 0x000fe20000000800 */
[----:B------:R-:W0:Y:S01]  /*0010*/  S2R R13, SR_TID.X ;  /* 0x00000000000d7919 */ /* 0x000e220000002100 */
[----:B------:R-:W-:Y:S01]  /*0020*/  ELECT P0, URZ, PT ;  /* 0x00000000003f782f */ /* 0x000fe20003800000 */
[----:B------:R-:W-:Y:S01]  /*0030*/  BSSY B0, `(.L_x_0) ;  /* 0x000000f000007945 */ /* 0x000fe20003800000 */
[--C-:B0-----:R-:W-:Y:S02]  /*0040*/  SHF.R.U32.HI R0, RZ, 0x5, R13.reuse ;  /* 0x00000005ff007819 */ /* 0x101fe4000001160d */
[----:B------:R-:W-:-:S03]  /*0050*/  SHF.R.U32.HI R4, RZ, 0x7, R13 ;  /* 0x00000007ff047819 */ /* 0x000fc6000001160d */
[----:B------:R-:W0:Y:S04]  /*0060*/  SHFL.IDX PT, R2, R0, RZ, 0x1f ;  /* 0x00001fff00027589 */ /* 0x000e2800000e0000 */
[----:B------:R1:W2:Y:S01]  /*0070*/  SHFL.IDX PT, R5, R4, RZ, 0x1f ;  /* 0x00001fff04057589 */ /* 0x0002a200000e0000 */
[----:B0-----:R-:W-:-:S13]  /*0080*/  ISETP.NE.OR P0, PT, R2, RZ, !P0 ;  /* 0x000000ff0200720c */ /* 0x001fda0004705670 */
[----:B-12---:R-:W-:Y:S05]  /*0090*/  @P0 BRA `(.L_x_1) ;  /* 0x0000000000200947 */ /* 0x006fea0003800000 */
[----:B------:R-:W-:Y:S02]  /*00a0*/  ULDC.64 UR4, c[0x0][0x198] ;  /* 0x0000660000047ab9 */ /* 0x000fe40000000a00 */
[----:B------:R-:W-:Y:S02]  /*00b0*/  UIADD3 UR6, UP0, UR4, 0xf0, URZ ;  /* 0x000000f004067890 */ /* 0x000fe4000ff1e03f */
[----:B------:R-:W-:Y:S02]  /*00c0*/  UIADD3 UR4, UP1, UR4, 0x1f0, URZ ;  /* 0x000001f004047890 */ /* 0x000fe4000ff3e03f */
[----:B------:R-:W-:Y:S02]  /*00d0*/  UIADD3.X UR7, URZ, UR5, URZ, UP0, !UPT ;  /* 0x000000053f077290 */ /* 0x000fe400087fe43f */
[----:B------:R-:W-:-:S07]  /*00e0*/  UIADD3.X UR5, URZ, UR5, URZ, UP1, !UPT ;  /* 0x000000053f057290 */ /* 0x000fce0008ffe43f */
[----:B------:R0:W-:Y:S02]  /*00f0*/  UTMACCTL.PF [UR6] ;  /* 0x00000000060079b9 */ /* 0x0001e40008040000 */
[----:B------:R0:W-:Y:S02]  /*0100*/  UTMACCTL.PF [UR4] ;  /* 0x00000000040079b9 */ /* 0x0001e40008040000 */
[----:B0-----:R-:W-:Y:S01]  /*0110*/  NOP ;  /* 0x0000000000007918 */ /* 0x001fe20000000000 */
.L_x_1:
[----:B------:R-:W-:Y:S05]  /*0120*/  BSYNC B0 ;  /* 0x0000000000007941 */ /* 0x000fea0003800000 */
.L_x_0:
[----:B------:R-:W0:Y:S02]  /*0130*/  SHFL.IDX PT, R3, R0, RZ, 0x1f ;  /* 0x00001fff00037589 */ /* 0x000e2400000e0000 */
[----:B0-----:R-:W-:-:S13]  /*0140*/  ISETP.NE.AND P0, PT, R3, RZ, PT ;  /* 0x000000ff0300720c */ /* 0x001fda0003f05270 */
[----:B------:R-:W-:Y:S05]  /*0150*/  @P0 BRA `(.L_x_2) ;  /* 0x0000000000680947 */ /* 0x000fea0003800000 */
[----:B------:R-:W0:Y:S01]  /*0160*/  S2UR UR8, SR_CgaCtaId ;  /* 0x00000000000879c3 */ /* 0x000e220000008800 */
[----:B------:R-:W-:Y:S01]  /*0170*/  UMOV UR4, 0x400 ;  /* 0x0000040000047882 */ /* 0x000fe20000000000 */
[----:B------:R-:W-:Y:S01]  /*0180*/  UMOV UR5, 0x1 ;  /* 0x0000000100057882 */ /* 0x000fe20000000000 */
[----:B------:R-:W-:Y:S01]  /*0190*/  UMOV UR6, 0x80 ;  /* 0x0000008000067882 */ /* 0x000fe20000000000 */
[----:B------:R-:W-:Y:S01]  /*01a0*/  ELECT P0, URZ, PT ;  /* 0x00000000003f782f */ /* 0x000fe20003800000 */
[----:B------:R-:W-:-:S04]  /*01b0*/  UIADD3 UR6, -UR6, 0x100000, URZ ;  /* 0x0010000006067890 */ /* 0x000fc8000fffe13f */
[----:B------:R-:W-:Y:S02]  /*01c0*/  USHF.L.U32 UR7, UR6, 0xb, URZ ;  /* 0x0000000b06077899 */ /* 0x000fe4000800063f */
[----:B------:R-:W-:Y:S02]  /*01d0*/  USHF.L.U32 UR6, UR6, 0x1, URZ ;  /* 0x0000000106067899 */ /* 0x000fe4000800063f */
[----:B0-----:R-:W-:Y:S02]  /*01e0*/  ULEA UR8, UR8, UR4, 0x18 ;  /* 0x0000000408087291 */ /* 0x001fe4000f8ec03f */
[----:B------:R-:W-:-:S04]  /*01f0*/  UIADD3 UR4, -UR5, 0x100000, URZ ;  /* 0x0010000005047890 */ /* 0x000fc8000fffe13f */
[----:B------:R-:W-:Y:S02]  /*0200*/  USHF.L.U32 UR5, UR4, 0xb, URZ ;  /* 0x0000000b04057899 */ /* 0x000fe4000800063f */
[----:B------:R-:W-:Y:S01]  /*0210*/  USHF.L.U32 UR4, UR4, 0x1, URZ ;  /* 0x0000000104047899 */ /* 0x000fe2000800063f */
[----:B------:R-:W0:Y:S11]  /*0220*/  FENCE.VIEW.ASYNC.S ;  /* 0x00000000000073c6 */ /* 0x000e360000000000 */
[----:B0-----:R0:W1:Y:S01]  /*0230*/  SYNCS.EXCH.64 URZ, [UR8], UR4 ;  /* 0x00000004083f75b2 */ /* 0x0010620008000100 */
[----:B------:R0:W2:Y:S01]  /*0240*/  SYNCS.EXCH.64 URZ, [UR8+0x30], UR6 ;  /* 0x00003006083f75b2 */ /* 0x0000a20008000100 */
[----:B------:R0:W3:Y:S01]  /*0250*/  SYNCS.EXCH.64 URZ, [UR8+0x8], UR4 ;  /* 0x00000804083f75b2 */ /* 0x0000e20008000100 */
[----:B------:R0:W4:Y:S01]  /*0260*/  SYNCS.EXCH.64 URZ, [UR8+0x38], UR6 ;  /* 0x00003806083f75b2 */ /* 0x0001220008000100 */
[----:B------:R0:W0:Y:S01]  /*0270*/  SYNCS.EXCH.64 URZ, [UR8+0x10], UR4 ;  /* 0x00001004083f75b2 */ /* 0x0000220008000100 */
[----:B------:R0:W0:Y:S01]  /*0280*/  SYNCS.EXCH.64 URZ, [UR8+0x40], UR6 ;  /* 0x00004006083f75b2 */ /* 0x0000220008000100 */
[----:B------:R0:W0:Y:S01]  /*0290*/  SYNCS.EXCH.64 URZ, [UR8+0x18], UR4 ;  /* 0x00001804083f75b2 */ /* 0x0000220008000100 */
[----:B------:R0:W0:Y:S01]  /*02a0*/  SYNCS.EXCH.64 URZ, [UR8+0x48], UR6 ;  /* 0x00004806083f75b2 */ /* 0x0000220008000100 */
[----:B------:R0:W0:Y:S01]  /*02b0*/  SYNCS.EXCH.64 URZ, [UR8+0x20], UR4 ;  /* 0x00002004083f75b2 */ /* 0x0000220008000100 */
[----:B------:R0:W0:Y:S01]  /*02c0*/  SYNCS.EXCH.64 URZ, [UR8+0x50], UR6 ;  /* 0x00005006083f75b2 */ /* 0x0000220008000100 */
[----:B------:R0:W0:Y:S01]  /*02d0*/  SYNCS.EXCH.64 URZ, [UR8+0x28], UR4 ;  /* 0x00002804083f75b2 */ /* 0x0000220008000100 */
[----:B------:R0:W0:Y:S01]  /*02e0*/  SYNCS.EXCH.64 URZ, [UR8+0x58], UR6 ;  /* 0x00005806083f75b2 */ /* 0x0000220008000100 */
[----:B------:R-:W-:Y:S01]  /*02f0*/  NOP ;  /* 0x0000000000007918 */ /* 0x000fe20000000000 */
.L_x_2:
[----:B------:R-:W5:Y:S01]  /*0300*/  SHFL.IDX PT, R6, R0, RZ, 0x1f ;  /* 0x00001fff00067589 */ /* 0x000f6200000e0000 */
[----:B------:R-:W-:Y:S01]  /*0310*/  ELECT P0, URZ, PT ;  /* 0x00000000003f782f */ /* 0x000fe20003800000 */
[----:B------:R-:W-:Y:S01]  /*0320*/  NOP ;  /* 0x0000000000007918 */ /* 0x000fe20000000000 */
[----:B------:R-:W-:Y:S01]  /*0330*/  ELECT P1, URZ, PT ;  /* 0x00000000003f782f */ /* 0x000fe20003820000 */
[----:B------:R1:W2:Y:S01]  /*0340*/  SHFL.IDX PT, R3, R0, RZ, 0x1f ;  /* 0x00001fff00037589 */ /* 0x0002a200000e0000 */
[----:B0-----:R-:W-:Y:S01]  /*0350*/  UMOV UR4, 0x20 ;  /* 0x0000002000047882 */ /* 0x001fe20000000000 */
[----:B------:R-:W-:Y:S01]  /*0360*/  UMOV UR11, 0x80 ;  /* 0x00000080000b7882 */ /* 0x000fe20000000000 */
[----:B------:R-:W-:Y:S01]  /*0370*/  NOP ;  /* 0x0000000000007918 */ /* 0x000fe20000000000 */
[----:B------:R-:W0:Y:S01]  /*0380*/  SHFL.IDX PT, R4, R4, RZ, 0x1f ;  /* 0x00001fff04047589 */ /* 0x000e2200000e0000 */
[C---:B------:R-:W-:Y:S01]  /*0390*/  VIADD R33, R5.reuse, 0xffffffff ;  /* 0xffffffff05217836 */ /* 0x040fe20000000000 */
[----:B------:R-:W-:Y:S01]  /*03a0*/  ULDC.64 UR18, c[0x0][0x208] ;  /* 0x0000820000127ab9 */ /* 0x000fe20000000a00 */
[----:B------:R-:W-:-:S02]  /*03b0*/  ISETP.NE.AND P3, PT, R5, RZ, PT ;  /* 0x000000ff0500720c */ /* 0x000fc40003f65270 */
[----:B-1----:R-:W-:Y:S02]  /*03c0*/  SHF.R.S32.HI R0, RZ, 0x1f, R13 ;  /* 0x0000001fff007819 */ /* 0x002fe4000001140d */
[----:B------:R-:W-:Y:S02]  /*03d0*/  ISETP.GE.U32.AND P2, PT, R33, 0x2, PT ;  /* 0x000000022100780c */ /* 0x000fe40003f46070 */
[----:B------:R-:W-:-:S04]  /*03e0*/  LEA.HI R0, R0, R13, RZ, 0x7 ;  /* 0x0000000d00007211 */ /* 0x000fc800078f38ff */
[----:B------:R-:W-:Y:S02]  /*03f0*/  LOP3.LUT R0, R0, 0xffffff80, RZ, 0xc0, !PT ;  /* 0xffffff8000007812 */ /* 0x000fe400078ec0ff */
[----:B-----5:R-:W-:-:S03]  /*0400*/  ISETP.NE.OR P0, PT, R6, RZ, !P0 ;  /* 0x000000ff0600720c */ /* 0x020fc60004705670 */
[----:B------:R-:W-:Y:S01]  /*0410*/  IMAD.IADD R11, R13, 0x1, -R0 ;  /* 0x000000010d0b7824 */ /* 0x000fe200078e0a00 */
[----:B--2---:R-:W-:Y:S02]  /*0420*/  ISETP.NE.OR P1, PT, R3, RZ, !P1 ;  /* 0x000000ff0300720c */ /* 0x004fe40004f25670 */
[----:B------:R-:W-:Y:S02]  /*0430*/  SHF.R.S32.HI R3, RZ, 0x1f, R2 ;  /* 0x0000001fff037819 */ /* 0x000fe40000011402 */
[----:B0-----:R-:W-:Y:S02]  /*0440*/  R2UR UR15, R4 ;  /* 0x00000000040f72ca */ /* 0x001fe400000e0000 */
[----:B------:R-:W-:-:S03]  /*0450*/  LEA.HI R3, R3, R2, RZ, 0x2 ;  /* 0x0000000203037211 */ /* 0x000fc600078f10ff */
[----:B------:R-:W-:Y:S01]  /*0460*/  VOTEU.ALL UP0, P0 ;  /* 0x00000000003f7886 */ /* 0x000fe20000000000 */
[----:B------:R-:W-:-:S03]  /*0470*/  LOP3.LUT R3, R3, 0xfffffffc, RZ, 0xc0, !PT ;  /* 0xfffffffc03037812 */ /* 0x000fc600078ec0ff */
[----:B------:R-:W-:Y:S01]  /*0480*/  VOTEU.ALL UP1, P1 ;  /* 0x00000000003f7886 */ /* 0x000fe20000820000 */
[----:B------:R-:W0:Y:S01]  /*0490*/  @!UP0 S2UR UR7, SR_CgaCtaId ;  /* 0x00000000000789c3 */ /* 0x000e220000008800 */
[----:B------:R-:W-:Y:S01]  /*04a0*/  @!UP0 UMOV UR6, 0x400 ;  /* 0x0000040000068882 */ /* 0x000fe20000000000 */
[----:B------:R-:W-:-:S04]  /*04b0*/  @!UP0 UIADD3 UR4, -UR4, 0x100000, URZ ;  /* 0x0010000004048890 */ /* 0x000fc8000fffe13f */
[----:B------:R-:W-:Y:S02]  /*04c0*/  @!UP0 USHF.L.U32 UR5, UR4, 0xb, URZ ;  /* 0x0000000b04058899 */ /* 0x000fe4000800063f */
[----:B------:R-:W-:Y:S01]  /*04d0*/  @!UP0 USHF.L.U32 UR4, UR4, 0x1, URZ ;  /* 0x0000000104048899 */ /* 0x000fe2000800063f */
[----:B------:R-:W-:Y:S01]  /*04e0*/  IMAD.IADD R20, R2, 0x1, -R3 ;  /* 0x0000000102147824 */ /* 0x000fe200078e0a03 */
[----:B------:R-:W-:Y:S01]  /*04f0*/  @!UP1 UMOV UR9, 0x400 ;  /* 0x0000040000099882 */ /* 0x000fe20000000000 */
[----:B------:R-:W-:Y:S01]  /*0500*/  VOTEU.ALL UP2, P1 ;  /* 0x00000000003f7886 */ /* 0x000fe20000840000 */
[----:B------:R-:W-:Y:S01]  /*0510*/  VOTEU.ALL UP3, P1 ;  /* 0x00000000003f7886 */ /* 0x000fe20000860000 */
[----:B------:R-:W-:Y:S01]  /*0520*/  VOTEU.ALL UP4, P1 ;  /* 0x00000000003f7886 */ /* 0x000fe20000880000 */
[----:B------:R-:W1:Y:S01]  /*0530*/  @!UP1 S2UR UR10, SR_CgaCtaId ;  /* 0x00000000000a99c3 */ /* 0x000e620000008800 */
[----:B------:R-:W-:Y:S01]  /*0540*/  VOTEU.ALL UP5, P1 ;  /* 0x00000000003f7886 */ /* 0x000fe200008a0000 */
[----:B0-----:R-:W-:-:S02]  /*0550*/  @!UP0 ULEA UR8, UR7, UR6, 0x18 ;  /* 0x0000000607088291 */ /* 0x001fc4000f8ec03f */
[----:B------:R-:W-:-:S04]  /*0560*/  @!UP1 UIADD3 UR6, -UR11, 0x100000, URZ ;  /* 0x001000000b069890 */ /* 0x000fc8000fffe13f */
[----:B------:R-:W-:Y:S02]  /*0570*/  @!UP1 USHF.L.U32 UR7, UR6, 0xb, URZ ;  /* 0x0000000b06079899 */ /* 0x000fe4000800063f */
[----:B------:R-:W-:Y:S01]  /*0580*/  @!UP1 USHF.L.U32 UR6, UR6, 0x1, URZ ;  /* 0x0000000106069899 */ /* 0x000fe2000800063f */
[----:B------:R-:W-:Y:S01]  /*0590*/  VOTEU.ALL UP0, P0 ;  /* 0x00000000003f7886 */ /* 0x000fe20000000000 */
[----:B-1----:R-:W-:Y:S01]  /*05a0*/  @!UP1 ULEA UR9, UR10, UR9, 0x18 ;  /* 0x000000090a099291 */ /* 0x002fe2000f8ec03f */
[----:B------:R-:W-:Y:S02]  /*05b0*/  VOTEU.ALL UP1, P0 ;  /* 0x00000000003f7886 */ /* 0x000fe40000020000 */
[----:B------:R-:W-:Y:S01]  /*05c0*/  ULDC.64 UR10, c[0x0][0x598] ;  /* 0x00016600000a7ab9 */ /* 0x000fe20000000a00 */
[----:B------:R-:W-:Y:S01]  /*05d0*/  ISETP.NE.AND P0, PT, R20, 0x3, PT ;  /* 0x000000031400780c */ /* 0x000fe20003f05270 */
[----:B------:R-:W0:Y:S02]  /*05e0*/  FENCE.VIEW.ASYNC.S ;  /* 0x00000000000073c6 */ /* 0x000e240000000000 */
[----:B0-----:R0:W3:Y:S01]  /*05f0*/  @!UP0 SYNCS.EXCH.64 URZ, [UR8+0x90], UR4 ;  /* 0x00009004083f85b2 */ /* 0x0010e20008000100 */
[----:B------:R-:W-:-:S02]  /*0600*/  ISETP.NE.U32.AND P1, PT, RZ, UR10, PT ;  /* 0x0000000aff007c0c */ /* 0x000fc4000bf25070 */
[----:B------:R-:W-:Y:S02]  /*0610*/  ISETP.EQ.OR P0, PT, R20, RZ, !P0 ;  /* 0x000000ff1400720c */ /* 0x000fe40004702670 */
[----:B------:R-:W-:Y:S02]  /*0620*/  ISETP.NE.AND.EX P1, PT, RZ, UR11, PT, P1 ;  /* 0x0000000bff007c0c */ /* 0x000fe4000bf25310 */
[----:B------:R-:W-:-:S04]  /*0630*/  ISETP.EQ.AND P0, PT, R5, RZ, P0 ;  /* 0x000000ff0500720c */ /* 0x000fc80000702270 */
[----:B------:R-:W-:-:S04]  /*0640*/  SEL R7, RZ, 0x1, !P0 ;  /* 0x00000001ff077807 */ /* 0x000fc80004000000 */
[----:B------:R-:W-:Y:S01]  /*0650*/  SEL R7, R7, 0x2, P2 ;  /* 0x0000000207077807 */ /* 0x000fe20001000000 */
[----:B------:R0:W3:Y:S01]  /*0660*/  @!UP1 SYNCS.EXCH.64 URZ, [UR8+0x98], UR4 ;  /* 0x00009804083f95b2 */ /* 0x0000e20008000100 */
[----:B------:R-:W-:Y:S01]  /*0670*/  NOP ;  /* 0x0000000000007918 */ /* 0x000fe20000000000 */
[----:B------:R0:W3:Y:S01]  /*0680*/  @!UP2 SYNCS.EXCH.64 URZ, [UR9+0x70], UR6 ;  /* 0x00007006093fa5b2 */ /* 0x0000e20008000100 */
[----:B------:R0:W3:Y:S01]  /*0690*/  @!UP3 SYNCS.EXCH.64 URZ, [UR9+0x78], UR6 ;  /* 0x00007806093fb5b2 */ /* 0x0000e20008000100 */
[----:B------:R0:W3:Y:S01]  /*06a0*/  @!UP4 SYNCS.EXCH.64 URZ, [UR9+0x80], UR6 ;  /* 0x00008006093fc5b2 */ /* 0x0000e20008000100 */
[----:B------:R0:W3:Y:S01]  /*06b0*/  @!UP5 SYNCS.EXCH.64 URZ, [UR9+0x88], UR6 ;  /* 0x00008806093fd5b2 */ /* 0x0000e20008000100 */
[----:B------:R-:W-:Y:S01]  /*06c0*/  NOP ;  /* 0x0000000000007918 */ /* 0x000fe20000000000 */
[----:B---34-:R-:W-:Y:S06]  /*06d0*/  BAR.SYNC.DEFER_BLOCKING 0x0 ;  /* 0x0000000000007b1d */ /* 0x018fec0000010000 */
[----:B0-----:R-:W-:Y:S05]  /*06e0*/  @!P1 BRA `(.L_x_3) ;  /* 0x00000000001c9947 */ /* 0x001fea0003800000 */
[----:B------:R-:W0:Y:S02]  /*06f0*/  LDC.64 R2, c[0x0][0x598] ;  /* 0x00016600ff027b82 */ /* 0x000e240000000a00 */
[----:B0-----:R-:W2:Y:S02]  /*0700*/  LDG.E.64 R2, desc[UR18][R2.64] ;  /* 0x0000001202027981 */ /* 0x001ea4000c1e1b00 */
[----:B--2---:R-:W-:-:S04]  /*0710*/  ISETP.NE.U32.AND P0, PT, R2, RZ, PT ;  /* 0x000000ff0200720c */ /* 0x004fc80003f05070 */
[----:B------:R-:W-:-:S13]  /*0720*/  ISETP.NE.AND.EX P0, PT, R3, RZ, PT, P0 ;  /* 0x000000ff0300720c */ /* 0x000fda0003f05300 */
[----:B------:R-:W-:Y:S05]  /*0730*/  @!P0 BRA `(.L_x_3) ;  /* 0x0000000000088947 */ /* 0x000fea0003800000 */
[----:B------:R2:W5:Y:S01]  /*0740*/  LD.E R10, desc[UR18][R2.64] ;  /* 0x00000012020a7980 */ /* 0x000562000c101900 */
[----:B------:R-:W-:Y:S05]  /*0750*/  BRA `(.L_x_4) ;  /* 0x0000000000207947 */ /* 0x000fea0003800000 */
.L_x_3:
[----:B------:R-:W-:Y:S02]  /*0760*/  ULDC.64 UR4, c[0x0][0x588] ;  /* 0x0001620000047ab9 */ /* 0x000fe40000000a00 */
[----:B------:R-:W-:-:S04]  /*0770*/  ISETP.NE.U32.AND P0, PT, RZ, UR4, PT ;  /* 0x00000004ff007c0c */ /* 0x000fc8000bf05070 */
[----:B------:R-:W-:-:S13]  /*0780*/  ISETP.NE.AND.EX P0, PT, RZ, UR5, PT, P0 ;  /* 0x00000005ff007c0c */ /* 0x000fda000bf05300 */
[----:B------:R-:W-:Y:S05]  /*0790*/  @!P0 BRA `(.L_x_5) ;  /* 0x00000000000c8947 */ /* 0x000fea0003800000 */
[----:B------:R-:W0:Y:S02]  /*07a0*/  LDC.64 R2, c[0x0][0x588] ;  /* 0x00016200ff027b82 */ /* 0x000e240000000a00 */
[----:B0-----:R1:W5:Y:S01]  /*07b0*/  LDG.E R10, desc[UR18][R2.64] ;  /* 0x00000012020a7981 */ /* 0x001362000c1e1900 */
[----:B------:R-:W-:Y:S05]  /*07c0*/  BRA `(.L_x_4) ;  /* 0x0000000000047947 */ /* 0x000fea0003800000 */
.L_x_5:
[----:B------:R-:W0:Y:S02]  /*07d0*/  LDC R10, c[0x0][0x580] ;  /* 0x00016000ff0a7b82 */ /* 0x000e240000000800 */
.L_x_4:
[----:B------:R-:W-:Y:S02]  /*07e0*/  ULDC.64 UR4, c[0x0][0x5a0] ;  /* 0x0001680000047ab9 */ /* 0x000fe40000000a00 */
[----:B------:R-:W-:-:S04]  /*07f0*/  ISETP.NE.U32.AND P0, PT, RZ, UR4, PT ;  /* 0x00000004ff007c0c */ /* 0x000fc8000bf05070 */
[----:B------:R-:W-:-:S13]  /*0800*/  ISETP.NE.AND.EX P0, PT, RZ, UR5, PT, P0 ;  /* 0x00000005ff007c0c */ /* 0x000fda000bf05300 */
[----:B------:R-:W-:Y:S05]  /*0810*/  @!P0 BRA `(.L_x_6) ;  /* 0x00000000001c8947 */ /* 0x000fea0003800000 */
[----:B-12---:R-:W1:Y:S02]  /*0820*/  LDC.64 R2, c[0x0][0x5a0] ;  /* 0x00016800ff027b82 */ /* 0x006e640000000a00 */
[----:B-1----:R-:W2:Y:S02]  /*0830*/  LDG.E.64 R2, desc[UR18][R2.64] ;  /* 0x0000001202027981 */ /* 0x002ea4000c1e1b00 */
[----:B--2---:R-:W-:-:S04]  /*0840*/  ISETP.NE.U32.AND P0, PT, R2, RZ, PT ;  /* 0x000000ff0200720c */ /* 0x004fc80003f05070 */
[----:B------:R-:W-:-:S13]  /*0850*/  ISETP.NE.AND.EX P0, PT, R3, RZ, PT, P0 ;  /* 0x000000ff0300720c */ /* 0x000fda0003f05300 */
[----:B------:R-:W-:Y:S05]  /*0860*/  @!P0 BRA `(.L_x_6) ;  /* 0x0000000000088947 */ /* 0x000fea0003800000 */
[----:B------:R1:W5:Y:S01]  /*0870*/  LD.E R12, desc[UR18][R2.64] ;  /* 0x00000012020c7980 */ /* 0x000362000c101900 */
[----:B------:R-:W-:Y:S05]  /*0880*/  BRA `(.L_x_7) ;  /* 0x0000000000207947 */ /* 0x000fea0003800000 */
.L_x_6:
[----:B------:R-:W-:Y:S02]  /*0890*/  ULDC.64 UR4, c[0x0][0x590] ;  /* 0x0001640000047ab9 */ /* 0x000fe40000000a00 */
[----:B------:R-:W-:-:S04]  /*08a0*/  ISETP.NE.U32.AND P0, PT, RZ, UR4, PT ;  /* 0x00000004ff007c0c */ /* 0x000fc8000bf05070 */
[----:B------:R-:W-:-:S13]  /*08b0*/  ISETP.NE.AND.EX P0, PT, RZ, UR5, PT, P0 ;  /* 0x00000005ff007c0c */ /* 0x000fda000bf05300 */
[----:B------:R-:W-:Y:S05]  /*08c0*/  @!P0 BRA `(.L_x_8) ;  /* 0x00000000000c8947 */ /* 0x000fea0003800000 */
[----:B-12---:R-:W1:Y:S02]  /*08d0*/  LDC.64 R2, c[0x0][0x590] ;  /* 0x00016400ff027b82 */ /* 0x006e640000000a00 */
[----:B-1----:R4:W5:Y:S01]  /*08e0*/  LDG.E R12, desc[UR18][R2.64] ;  /* 0x00000012020c7981 */ /* 0x002962000c1e1900 */
[----:B------:R-:W-:Y:S05]  /*08f0*/  BRA `(.L_x_7) ;  /* 0x0000000000047947 */ /* 0x000fea0003800000 */
.L_x_8:
[----:B------:R-:W3:Y:S02]  /*0900*/  LDC R12, c[0x0][0x584] ;  /* 0x00016100ff0c7b82 */ /* 0x000ee40000000800 */
.L_x_7:
[----:B------:R-:W0:Y:S01]  /*0910*/  LDC R0, c[0x0][0x65c] ;  /* 0x00019700ff007b82 */ /* 0x000e220000000800 */
[----:B------:R-:W1:Y:S01]  /*0920*/  S2R R21, SR_CTAID.Y ;  /* 0x0000000000157919 */ /* 0x000e620000002600 */
[----:B------:R-:W-:Y:S01]  /*0930*/  ULDC UR8, c[0x0][0x28c] ;  /* 0x0000a30000087ab9 */ /* 0x000fe20000000800 */
[----:B------:R-:W-:Y:S01]  /*0940*/  ISETP.NE.AND P0, PT, R5, 0x2, PT ;  /* 0x000000020500780c */ /* 0x000fe20003f05270 */
[----:B------:R-:W-:Y:S01]  /*0950*/  UIADD3 UR8, UR8, 0x3f, URZ ;  /* 0x0000003f08087890 */ /* 0x000fe2000fffe03f */
[----:B------:R-:W3:Y:S01]  /*0960*/  S2R R14, SR_CTAID.X ;  /* 0x00000000000e7919 */ /* 0x000ee20000002500 */
[----:B------:R-:W-:Y:S01]  /*0970*/  UMOV UR5, URZ ;  /* 0x0000003f00057c82 */ /* 0x000fe20008000000 */
[----:B------:R-:W-:Y:S01]  /*0980*/  UMOV UR4, URZ ;  /* 0x0000003f00047c82 */ /* 0x000fe20008000000 */
[----:B------:R-:W-:-:S04]  /*0990*/  USHF.R.S32.HI UR9, URZ, 0x1f, UR8 ;  /* 0x0000001f3f097899 */ /* 0x000fc80008011408 */
[----:B------:R-:W-:-:S04]  /*09a0*/  ULEA.HI UR9, UR9, UR8, URZ, 0x6 ;  /* 0x0000000809097291 */ /* 0x000fc8000f8f303f */
[----:B------:R-:W-:Y:S01]  /*09b0*/  USHF.R.S32.HI UR13, URZ, 0x6, UR9 ;  /* 0x000000063f0d7899 */ /* 0x000fe20008011409 */
[----:B0-----:R-:W-:-:S13]  /*09c0*/  ISETP.NE.AND P2, PT, R0, 0x1, PT ;  /* 0x000000010000780c */ /* 0x001fda0003f45270 */
[----:B------:R-:W3:Y:S01]  /*09d0*/  @P2 LDC R15, c[0x0][0x10] ;  /* 0x00000400ff0f2b82 */ /* 0x000ee20000000800 */
[----:B-12-4-:R-:W-:Y:S02]  /*09e0*/  @P2 IMAD.MOV.U32 R2, RZ, RZ, R21 ;  /* 0x000000ffff022224 */ /* 0x016fe400078e0015 */
[----:B------:R-:W-:Y:S02]  /*09f0*/  @P2 IMAD.MOV.U32 R3, RZ, RZ, RZ ;  /* 0x000000ffff032224 */ /* 0x000fe400078e00ff */
[----:B------:R-:W-:-:S03]  /*0a00*/  @P2 IMAD.MOV.U32 R5, RZ, RZ, RZ ;  /* 0x000000ffff052224 */ /* 0x000fc600078e00ff */
[----:B------:R-:W0:Y:S01]  /*0a10*/  @!P2 LDC R9, c[0x0][0xc] ;  /* 0x00000300ff09ab82 */ /* 0x000e220000000800 */
[----:B------:R-:W-:Y:S01]  /*0a20*/  ULDC UR6, c[0x0][0xc] ;  /* 0x0000030000067ab9 */ /* 0x000fe20000000800 */
[----:B------:R-:W-:Y:S02]  /*0a30*/  ULDC UR7, c[0x0][0x10] ;  /* 0x0000040000077ab9 */ /* 0x000fe40000000800 */
[----:B------:R-:W-:-:S04]  /*0a40*/  UIMAD.WIDE.U32 UR6, UR6, UR7, URZ ;  /* 0x00000007060672a5 */ /* 0x000fc8000f8e003f */
[----:B------:R-:W1:Y:S01]  /*0a50*/  LDC R8, c[0x0][0x14] ;  /* 0x00000500ff087b82 */ /* 0x000e620000000800 */
[----:B---3--:R-:W-:-:S04]  /*0a60*/  @P2 IMAD.WIDE.U32 R2, R14, R15, R2 ;  /* 0x0000000f0e022225 */ /* 0x008fc800078e0002 */
[----:B------:R-:W-:Y:S02]  /*0a70*/  IMAD.MOV.U32 R15, RZ, RZ, RZ ;  /* 0x000000ffff0f7224 */ /* 0x000fe400078e00ff */
[----:B------:R-:W-:Y:S02]  /*0a80*/  @P2 IMAD.IADD R3, R3, 0x1, R5 ;  /* 0x0000000103032824 */ /* 0x000fe400078e0205 */
[----:B0-----:R-:W-:-:S04]  /*0a90*/  @!P2 IMAD.WIDE.U32 R4, R9, R21, R14 ;  /* 0x000000150904a225 */ /* 0x001fc800078e000e */
[----:B------:R-:W-:Y:S02]  /*0aa0*/  @!P2 IMAD.MOV.U32 R2, RZ, RZ, R4 ;  /* 0x000000ffff02a224 */ /* 0x000fe400078e0004 */
[----:B------:R-:W-:Y:S02]  /*0ab0*/  @!P2 IMAD.MOV.U32 R3, RZ, RZ, R5 ;  /* 0x000000ffff03a224 */ /* 0x000fe400078e0005 */
[C---:B-1----:R-:W-:Y:S02]  /*0ac0*/  IMAD R17, R8.reuse, UR7, RZ ;  /* 0x0000000708117c24 */ /* 0x042fe4000f8e02ff */
[----:B------:R-:W-:Y:S01]  /*0ad0*/  IMAD.WIDE.U32 R8, R8, UR6, RZ ;  /* 0x0000000608087c25 */ /* 0x000fe2000f8e00ff */
[----:B------:R-:W-:-:S03]  /*0ae0*/  ULDC.64 UR6, c[0x0][0x650] ;  /* 0x0001940000067ab9 */ /* 0x000fc60000000a00 */
[----:B------:R-:W-:Y:S01]  /*0af0*/  IMAD.IADD R0, R9, 0x1, R17 ;  /* 0x0000000109007824 */ /* 0x000fe200078e0211 */
[----:B------:R-:W-:Y:S06]  /*0b00*/  @P0 BRA `(.L_x_9) ;  /* 0x0000000000200947 */ /* 0x000fec0003800000 */
[----:B------:R-:W-:Y:S01]  /*0b10*/  UISETP.GE.U32.AND UP0, UPT, UR13, 0x6, UPT ;  /* 0x000000060d00788c */ /* 0x000fe2000bf06070 */
[----:B------:R-:W-:Y:S01]  /*0b20*/  IADD3 R2, P0, R2, R8, RZ ;  /* 0x0000000802027210 */ /* 0x000fe20007f1e0ff */
[----:B------:R-:W-:-:S04]  /*0b30*/  UIMAD.WIDE.U32 UR4, UR13, -0x55555555, URZ ;  /* 0xaaaaaaab0d0478a5 */ /* 0x000fc8000f8e003f */
[----:B------:R-:W-:Y:S01]  /*0b40*/  USHF.R.U32.HI UR5, URZ, 0x2, UR5 ;  /* 0x000000023f057899 */ /* 0x000fe20008011605 */
[----:B------:R-:W-:Y:S02]  /*0b50*/  IMAD.X R3, R0, 0x1, R3, P0 ;  /* 0x0000000100037824 */ /* 0x000fe400000e0603 */
[----:B------:R-:W-:Y:S02]  /*0b60*/  UMOV UR4, URZ ;  /* 0x0000003f00047c82 */ /* 0x000fe40008000000 */
[----:B------:R-:W-:Y:S02]  /*0b70*/  @UP0 ULOP3.LUT UR4, UR5, 0x1, URZ, 0xc0, !UPT ;  /* 0x0000000105040892 */ /* 0x000fe4000f8ec03f */
[----:B------:R-:W-:-:S12]  /*0b80*/  UIMAD UR5, UR5, -0x6, UR13 ;  /* 0xfffffffa050578a4 */ /* 0x000fd8000f8e020d */
.L_x_9:
[----:B------:R-:W-:Y:S01]  /*0b90*/  ISETP.GE.U32.AND P0, PT, R2, UR6, PT ;  /* 0x0000000602007c0c */ /* 0x000fe2000bf06070 */
[----:B------:R-:W-:Y:S01]  /*0ba0*/  IMAD.MOV.U32 R6, RZ, RZ, -0x1 ;  /* 0xffffffffff067424 */ /* 0x000fe200078e00ff */
[----:B------:R-:W-:Y:S01]  /*0bb0*/  PRMT R16, RZ, 0x7610, R16 ;  /* 0x00007610ff107816 */ /* 0x000fe20000000010 */
[----:B------:R-:W-:Y:S01]  /*0bc0*/  IMAD.MOV.U32 R5, RZ, RZ, -0x1 ;  /* 0xffffffffff057424 */ /* 0x000fe200078e00ff */
[----:B------:R-:W-:Y:S01]  /*0bd0*/  ISETP.GE.U32.AND.EX P0, PT, R3, UR7, PT, P0 ;  /* 0x0000000703007c0c */ /* 0x000fe2000bf06100 */
[----:B------:R-:W-:-:S12]  /*0be0*/  IMAD.MOV.U32 R4, RZ, RZ, -0x1 ;  /* 0xffffffffff047424 */ /* 0x000fd800078e00ff */
[----:B------:R-:W-:Y:S05]  /*0bf0*/  @P0 BRA `(.L_x_10) ;  /* 0x00000004005c0947 */ /* 0x000fea0003800000 */
[----:B------:R-:W0:Y:S01]  /*0c00*/  LDC.64 R24, c[0x0][0x628] ;  /* 0x00018a00ff187b82 */ /* 0x000e220000000a00 */
[----:B------:R-:W-:Y:S02]  /*0c10*/  IMAD.MOV.U32 R4, RZ, RZ, R2 ;  /* 0x000000ffff047224 */ /* 0x000fe400078e0002 */
[----:B------:R-:W-:-:S05]  /*0c20*/  IMAD.MOV.U32 R5, RZ, RZ, R3 ;  /* 0x000000ffff057224 */ /* 0x000fca00078e0003 */
[----:B------:R-:W1:Y:S08]  /*0c30*/  LDC R6, c[0x0][0x630] ;  /* 0x00018c00ff067b82 */ /* 0x000e700000000800 */
[----:B------:R-:W2:Y:S01]  /*0c40*/  LDC.64 R26, c[0x0][0x620] ;  /* 0x00018800ff1a7b82 */ /* 0x000ea20000000a00 */
[----:B0-----:R-:W-:-:S04]  /*0c50*/  ISETP.NE.U32.AND P0, PT, R24, RZ, PT ;  /* 0x000000ff1800720c */ /* 0x001fc80003f05070 */
[----:B------:R-:W-:-:S13]  /*0c60*/  ISETP.NE.AND.EX P0, PT, R25, RZ, PT, P0 ;  /* 0x000000ff1900720c */ /* 0x000fda0003f05300 */
[----:B-12---:R-:W-:Y:S05]  /*0c70*/  @!P0 BRA `(.L_x_11) ;  /* 0x0000000000288947 */ /* 0x006fea0003800000 */
[----:B------:R-:W0:Y:S02]  /*0c80*/  LDC R19, c[0x0][0x634] ;  /* 0x00018d00ff137b82 */ /* 0x000e240000000800 */
[----:B0-----:R-:W-:-:S05]  /*0c90*/  IADD3 R19, P0, R2, R19, RZ ;  /* 0x0000001302137210 */ /* 0x001fca0007f1e0ff */
[----:B------:R-:W-:-:S04]  /*0ca0*/  IMAD.X R23, RZ, RZ, R3, P0 ;  /* 0x000000ffff177224 */ /* 0x000fc800000e0603 */
[----:B------:R-:W-:-:S04]  /*0cb0*/  IMAD.WIDE.U32 R4, R23, R24, RZ ;  /* 0x0000001817047225 */ /* 0x000fc800078e00ff */
[----:B------:R-:W-:-:S04]  /*0cc0*/  IMAD.WIDE.U32 R16, P0, R19, R25, R4 ;  /* 0x0000001913107225 */ /* 0x000fc80007800004 */
[----:B------:R-:W-:-:S04]  /*0cd0*/  IMAD.WIDE.U32 R4, R19, R24, RZ ;  /* 0x0000001813047225 */ /* 0x000fc800078e00ff */
[----:B------:R-:W-:Y:S01]  /*0ce0*/  IMAD.X R19, RZ, RZ, RZ, P0 ;  /* 0x000000ffff137224 */ /* 0x000fe200000e06ff */
[----:B------:R-:W-:Y:S01]  /*0cf0*/  IADD3 RZ, P0, R5, R16, RZ ;  /* 0x0000001005ff7210 */ /* 0x000fe20007f1e0ff */
[----:B------:R-:W-:-:S04]  /*0d00*/  IMAD.MOV.U32 R18, RZ, RZ, R17 ;  /* 0x000000ffff127224 */ /* 0x000fc800078e0011 */
[----:B------:R-:W-:-:S08]  /*0d10*/  IMAD.WIDE.U32.X R4, R23, R25, R18, P0 ;  /* 0x0000001917047225 */ /* 0x000fd000000e0412 */
.L_x_11:
[--C-:B------:R-:W-:Y:S01]  /*0d20*/  SHF.R.U64 R32, R4, R6, R5.reuse ;  /* 0x0000000604207219 */ /* 0x100fe20000001205 */
[----:B------:R-:W0:Y:S01]  /*0d30*/  LDC.64 R28, c[0x0][0x640] ;  /* 0x00019000ff1c7b82 */ /* 0x000e220000000a00 */
[----:B------:R-:W-:Y:S01]  /*0d40*/  I2FP.F32.U32 R4, R14 ;  /* 0x0000000e00047245 */ /* 0x000fe20000201000 */
[----:B------:R-:W-:Y:S01]  /*0d50*/  ULDC UR6, c[0x0][0x150] ;  /* 0x0000540000067ab9 */ /* 0x000fe20000000800 */
[----:B------:R-:W-:Y:S02]  /*0d60*/  SHF.R.U32.HI R5, RZ, R6, R5 ;  /* 0x00000006ff057219 */ /* 0x000fe40000011605 */
[----:B------:R-:W-:Y:S01]  /*0d70*/  IADD3 R17, P0, RZ, -R32, RZ ;  /* 0x80000020ff117210 */ /* 0x000fe20007f1e0ff */
[----:B------:R-:W-:Y:S01]  /*0d80*/  FMUL R6, R4, UR6 ;  /* 0x0000000604067c20 */ /* 0x000fe20008400000 */
[----:B------:R-:W-:Y:S01]  /*0d90*/  ULDC UR6, c[0x0][0x154] ;  /* 0x0000550000067ab9 */ /* 0x000fe20000000800 */
[----:B------:R-:W1:Y:S02]  /*0da0*/  LDC R18, c[0x0][0x618] ;  /* 0x00018600ff127b82 */ /* 0x000e640000000800 */
[----:B------:R-:W-:-:S02]  /*0db0*/  IMAD.X R19, RZ, RZ, ~R5, P0 ;  /* 0x000000ffff137224 */ /* 0x000fc400000e0e05 */
[----:B------:R-:W2:Y:S01]  /*0dc0*/  F2I.U32.TRUNC.NTZ R6, R6 ;  /* 0x0000000600067305 */ /* 0x000ea2000020f000 */
[----:B------:R-:W-:-:S03]  /*0dd0*/  IMAD.WIDE.U32 R4, R17, R26, R2 ;  /* 0x0000001a11047225 */ /* 0x000fc600078e0002 */
[----:B------:R-:W3:Y:S01]  /*0de0*/  LDC R15, c[0x0][0x144] ;  /* 0x00005100ff0f7b82 */ /* 0x000ee20000000800 */
[----:B------:R-:W-:-:S04]  /*0df0*/  IMAD R16, R19, R26, RZ ;  /* 0x0000001a13107224 */ /* 0x000fc800078e02ff */
[----:B------:R-:W-:-:S03]  /*0e00*/  IMAD R17, R17, R27, R16 ;  /* 0x0000001b11117224 */ /* 0x000fc600078e0210 */
[----:B------:R-:W4:Y:S01]  /*0e10*/  LDC R22, c[0x0][0x608] ;  /* 0x00018200ff167b82 */ /* 0x000f220000000800 */
[----:B------:R-:W-:Y:S01]  /*0e20*/  IMAD.IADD R17, R5, 0x1, R17 ;  /* 0x0000000105117824 */ /* 0x000fe200078e0211 */
[----:B0-----:R-:W-:Y:S01]  /*0e30*/  ISETP.NE.U32.AND P0, PT, R28, RZ, PT ;  /* 0x000000ff1c00720c */ /* 0x001fe20003f05070 */
[----:B--2---:R-:W-:-:S03]  /*0e40*/  IMAD.MOV R5, RZ, RZ, -R6 ;  /* 0x000000ffff057224 */ /* 0x004fc600078e0a06 */
[----:B------:R-:W-:Y:S02]  /*0e50*/  ISETP.NE.AND.EX P0, PT, R29, RZ, PT, P0 ;  /* 0x000000ff1d00720c */ /* 0x000fe40003f05300 */
[----:B------:R-:W0:Y:S01]  /*0e60*/  LDC R19, c[0x0][0x658] ;  /* 0x00019600ff137b82 */ /* 0x000e220000000800 */
[-CC-:B-1----:R-:W-:Y:S02]  /*0e70*/  SHF.R.U64 R26, R4, R18.reuse, R17.reuse ;  /* 0x00000012041a7219 */ /* 0x182fe40000001211 */
[----:B------:R-:W-:Y:S02]  /*0e80*/  I2FP.F32.U32 R4, R21 ;  /* 0x0000001500047245 */ /* 0x000fe40000201000 */
[----:B------:R-:W-:Y:S01]  /*0e90*/  SHF.R.U32.HI R17, RZ, R18, R17 ;  /* 0x00000012ff117219 */ /* 0x000fe20000011611 */
[----:B------:R-:W-:Y:S02]  /*0ea0*/  IMAD.MOV.U32 R18, RZ, RZ, 0x1 ;  /* 0x00000001ff127424 */ /* 0x000fe400078e00ff */
[----:B------:R-:W1:Y:S01]  /*0eb0*/  LDC R24, c[0x0][0x148] ;  /* 0x00005200ff187b82 */ /* 0x000e620000000800 */
[----:B---3--:R-:W-:-:S02]  /*0ec0*/  IMAD R6, R15, R5, R14 ;  /* 0x000000050f067224 */ /* 0x008fc400078e020e */
[----:B------:R-:W-:Y:S01]  /*0ed0*/  FMUL R5, R4, UR6 ;  /* 0x0000000604057c20 */ /* 0x000fe20008400000 */
[----:B------:R-:W-:-:S04]  /*0ee0*/  IMAD.MOV.U32 R4, RZ, RZ, -0x1 ;  /* 0xffffffffff047424 */ /* 0x000fc800078e00ff */
[----:B------:R-:W2:Y:S01]  /*0ef0*/  LDC R25, c[0x0][0x600] ;  /* 0x00018000ff197b82 */ /* 0x000ea20000000800 */
[-CC-:B----4-:R-:W-:Y:S02]  /*0f00*/  SHF.R.U64 R34, R26, R22.reuse, R17.reuse ;  /* 0x000000161a227219 */ /* 0x190fe40000001211 */
[----:B------:R-:W-:Y:S02]  /*0f10*/  SHF.R.U32.HI R14, RZ, R22, R17 ;  /* 0x00000016ff0e7219 */ /* 0x000fe40000011611 */
[----:B------:R3:W4:Y:S03]  /*0f20*/  F2I.U32.TRUNC.NTZ R22, R5 ;  /* 0x0000000500167305 */ /* 0x000726000020f000 */
[----:B------:R-:W1:Y:S01]  /*0f30*/  LDC R27, c[0x0][0x648] ;  /* 0x00019200ff1b7b82 */ /* 0x000e620000000800 */
[-C--:B0-----:R-:W-:Y:S02]  /*0f40*/  SHF.R.U64 R36, R34, R19.reuse, R14 ;  /* 0x0000001322247219 */ /* 0x081fe4000000120e */
[----:B------:R-:W-:-:S02]  /*0f50*/  SHF.L.U32 R4, R4, R19, RZ ;  /* 0x0000001304047219 */ /* 0x000fc400000006ff */
[-C--:B------:R-:W-:Y:S02]  /*0f60*/  SHF.R.U32.HI R14, RZ, R19.reuse, R14 ;  /* 0x00000013ff0e7219 */ /* 0x080fe4000001160e */
[----:B------:R-:W-:Y:S01]  /*0f70*/  SHF.L.U32 R18, R18, R19, RZ ;  /* 0x0000001312127219 */ /* 0x000fe200000006ff */
[----:B------:R-:W0:Y:S01]  /*0f80*/  LDC R31, c[0x0][0x638] ;  /* 0x00018e00ff1f7b82 */ /* 0x000e220000000800 */
[----:B------:R-:W-:Y:S01]  /*0f90*/  LOP3.LUT R19, RZ, R4, RZ, 0x33, !PT ;  /* 0x00000004ff137212 */ /* 0x000fe200078e33ff */
[----:B------:R-:W-:Y:S02]  /*0fa0*/  IMAD.MOV.U32 R4, RZ, RZ, R36 ;  /* 0x000000ffff047224 */ /* 0x000fe400078e0024 */
[----:B---3--:R-:W-:-:S04]  /*0fb0*/  IMAD.MOV.U32 R5, RZ, RZ, R14 ;  /* 0x000000ffff057224 */ /* 0x008fc800078e000e */
[----:B------:R-:W3:Y:S01]  /*0fc0*/  LDC R30, c[0x0][0x610] ;  /* 0x00018400ff1e7b82 */ /* 0x000ee20000000800 */
[----:B----4-:R-:W-:Y:S05]  /*0fd0*/  @!P0 BRA `(.L_x_12) ;  /* 0x0000000000288947 */ /* 0x010fea0003800000 */
[----:B------:R-:W4:Y:S02]  /*0fe0*/  LDC R17, c[0x0][0x64c] ;  /* 0x00019300ff117b82 */ /* 0x000f240000000800 */
[----:B----4-:R-:W-:-:S05]  /*0ff0*/  IADD3 R17, P0, R36, R17, RZ ;  /* 0x0000001124117210 */ /* 0x010fca0007f1e0ff */
        /* <DEDUP_REMOVED lines=8> */
.L_x_12:
[----:B-1----:R-:W-:Y:S01]  /*1080*/  SHF.R.U64 R4, R4, R27, R5 ;  /* 0x0000001b04047219 */ /* 0x002fe20000001205 */
[----:B--2---:R-:W-:Y:S01]  /*1090*/  VIADD R5, R25, 0xffffffff ;  /* 0xffffffff19057836 */ /* 0x004fe20000000000 */
[----:B------:R-:W-:Y:S01]  /*10a0*/  LOP3.LUT R19, R34, R19, RZ, 0xc0, !PT ;  /* 0x0000001322137212 */ /* 0x000fe200078ec0ff */
[----:B------:R-:W-:Y:S02]  /*10b0*/  IMAD.MOV R22, RZ, RZ, -R22 ;  /* 0x000000ffff167224 */ /* 0x000fe400078e0a16 */
[----:B------:R-:W-:Y:S01]  /*10c0*/  IMAD.MOV R14, RZ, RZ, -R4 ;  /* 0x000000ffff0e7224 */ /* 0x000fe200078e0a04 */
[----:B------:R-:W-:Y:S01]  /*10d0*/  LOP3.LUT R5, R26, R5, RZ, 0xc0, !PT ;  /* 0x000000051a057212 */ /* 0x000fe200078ec0ff */
[----:B------:R-:W-:Y:S02]  /*10e0*/  IMAD R19, R18, R4, R19 ;  /* 0x0000000412137224 */ /* 0x000fe400078e0213 */
[----:B------:R-:W-:Y:S02]  /*10f0*/  @P2 IMAD R6, R24, R22, R21 ;  /* 0x0000001618062224 */ /* 0x000fe400078e0215 */
[----:B0-----:R-:W-:-:S02]  /*1100*/  IMAD R4, R14, R31, R36 ;  /* 0x0000001f0e047224 */ /* 0x001fc400078e0224 */
[----:B---3--:R-:W-:Y:S02]  /*1110*/  IMAD R6, R19, R30, R6 ;  /* 0x0000001e13067224 */ /* 0x008fe400078e0206 */
[----:B------:R-:W-:Y:S02]  /*1120*/  IMAD R15, R4, R25, R5 ;  /* 0x00000019040f7224 */ /* 0x000fe400078e0205 */
[----:B------:R-:W-:Y:S02]  /*1130*/  IMAD.MOV.U32 R16, RZ, RZ, 0x1 ;  /* 0x00000001ff107424 */ /* 0x000fe400078e00ff */
[----:B------:R-:W-:Y:S01]  /*1140*/  IMAD.MOV.U32 R4, RZ, RZ, R32 ;  /* 0x000000ffff047224 */ /* 0x000fe200078e0020 */
[----:B------:R-:W-:Y:S02]  /*1150*/  SEL R5, R15, R6, !P2 ;  /* 0x000000060f057207 */ /* 0x000fe40005000000 */
[----:B------:R-:W-:-:S07]  /*1160*/  SEL R6, R6, R15, !P2 ;  /* 0x0000000f06067207 */ /* 0x000fce0005000000 */
.L_x_10:
[----:B------:R-:W-:Y:S05]  /*1170*/  @!P3 BRA `(.L_x_13) ;  /* 0x0000006c0058b947 */ /* 0x000fea0003800000 */
[----:B------:R-:W-:-:S13]  /*1180*/  ISETP.GT.U32.AND P0, PT, R33, 0x1, PT ;  /* 0x000000012100780c */ /* 0x000fda0003f04070 */
[----:B------:R-:W-:Y:S05]  /*1190*/  @P0 EXIT ;  /* 0x000000000000094d */ /* 0x000fea0003800000 */
.L_x_14:
[----:B------:R-:W-:-:S08]  /*11a0*/  NOP ;  /* 0x0000000000007918 */ /* 0x000fd00000000000 */
[----:B------:R-:W0:Y:S02]  /*11b0*/  USETMAXREG.TRY_ALLOC.CTAPOOL UP0, 0xe8 ;  /* 0x000000e8000079c8 */ /* 0x000e240008000600 */
[----:B0-----:R-:W-:-:S13]  /*11c0*/  PLOP3.LUT P0, PT, PT, PT, UP0, 0x80, 0x0 ;  /* 0x000000000000781c */ /* 0x001fda0003f0f008 */
[----:B------:R-:W-:Y:S05]  /*11d0*/  @!P0 BRA `(.L_x_14) ;  /* 0xfffffffc00f08947 */ /* 0x000fea000383ffff */
[----:B------:R-:W-:-:S13]  /*11e0*/  LOP3.LUT P0, RZ, R16, 0xff, RZ, 0xc0, !PT ;  /* 0x000000ff10ff7812 */ /* 0x000fda000780c0ff */
[----:B------:R-:W-:Y:S05]  /*11f0*/  @!P0 EXIT ;  /* 0x000000000000894d */ /* 0x000fea0003800000 */
[----:B------:R-:W0:Y:S01]  /*1200*/  S2UR UR6, SR_CgaCtaId ;  /* 0x00000000000679c3 */ /* 0x000e220000008800 */
[----:B------:R-:W-:Y:S01]  /*1210*/  SHF.R.S32.HI R14, RZ, 0x1f, R11 ;  /* 0x0000001fff0e7819 */ /* 0x000fe2000001140b */
[----:B------:R-:W-:Y:S01]  /*1220*/  UIADD3 UR7, UR15, -0x1, URZ ;  /* 0xffffffff0f077890 */ /* 0x000fe2000fffe03f */
[----:B------:R-:W-:Y:S01]  /*1230*/  LOP3.LUT R146, R7, 0x1, RZ, 0xfc, !PT ;  /* 0x0000000107927812 */ /* 0x000fe200078efcff */
[----:B------:R-:W-:Y:S01]  /*1240*/  UMOV UR12, 0x400 ;  /* 0x00000400000c7882 */ /* 0x000fe20000000000 */
[CC--:B------:R-:W-:Y:S01]  /*1250*/  LEA.HI R13, R14.reuse, R11.reuse, RZ, 0x2 ;  /* 0x0000000b0e0d7211 */ /* 0x0c0fe200078f10ff */
[----:B------:R-:W-:Y:S01]  /*1260*/  UISETP.LT.AND UP0, UPT, UR13, 0x1, UPT ;  /* 0x000000010d00788c */ /* 0x000fe2000bf01270 */
[----:B------:R-:W-:Y:S01]  /*1270*/  LEA.HI R17, R14, R11, RZ, 0x5 ;  /* 0x0000000b0e117211 */ /* 0x000fe200078f28ff */
[----:B------:R-:W-:Y:S01]  /*1280*/  USHF.L.U32 UR21, UR13, 0x1, URZ ;  /* 0x000000010d157899 */ /* 0x000fe2000800063f */
[--C-:B------:R-:W-:Y:S01]  /*1290*/  SHF.R.S32.HI R15, RZ, 0x2, R13.reuse ;  /* 0x00000002ff0f7819 */ /* 0x100fe2000001140d */
[----:B------:R-:W-:Y:S01]  /*12a0*/  USEL UR14, UR13, 0x1, UP0 ;  /* 0x000000010d0e7887 */ /* 0x000fe20008000000 */
[----:B------:R-:W-:Y:S01]  /*12b0*/  SHF.R.S32.HI R16, RZ, 0x1f, R13 ;  /* 0x0000001fff107819 */ /* 0x000fe2000001140d */
[----:B------:R-:W-:Y:S01]  /*12c0*/  UISETP.NE.AND UP0, UPT, UR7, URZ, UPT ;  /* 0x0000003f0700728c */ /* 0x000fe2000bf05270 */
[----:B------:R-:W-:Y:S01]  /*12d0*/  SHF.R.S32.HI R17, RZ, 0x5, R17 ;  /* 0x00000005ff117819 */ /* 0x000fe20000011411 */
[----:B------:R-:W-:Y:S01]  /*12e0*/  UIADD3 UR14, -UR14, UR13, URZ ;  /* 0x0000000d0e0e7290 */ /* 0x000fe2000fffe13f */
[----:B------:R-:W-:-:S04]  /*12f0*/  LEA.HI R16, R16, R15, RZ, 0x3 ;  /* 0x0000000f10107211 */ /* 0x000fc800078f18ff */
[----:B------:R-:W-:Y:S01]  /*1300*/  LOP3.LUT R16, R16, 0xfffffff8, RZ, 0xc0, !PT ;  /* 0xfffffff810107812 */ /* 0x000fe200078ec0ff */
[----:B0-----:R-:W-:-:S04]  /*1310*/  ULEA UR12, UR6, UR12, 0x18 ;  /* 0x0000000c060c7291 */ /* 0x001fc8000f8ec03f */
[----:B------:R-:W-:Y:S01]  /*1320*/  IMAD.IADD R14, R15, 0x1, -R16 ;  /* 0x000000010f0e7824 */ /* 0x000fe200078e0a10 */
[----:B------:R-:W-:Y:S01]  /*1330*/  USHF.L.U32 UR6, UR7, 0x3, URZ ;  /* 0x0000000307067899 */ /* 0x000fe2000800063f */
[----:B------:R-:W-:Y:S01]  /*1340*/  LOP3.LUT R16, R13, 0xfffffffc, RZ, 0xc0, !PT ;  /* 0xfffffffc0d107812 */ /* 0x000fe200078ec0ff */
[----:B------:R-:W-:Y:S01]  /*1350*/  USEL UR7, URZ, 0x1, UP0 ;  /* 0x000000013f077887 */ /* 0x000fe20008000000 */
[--C-:B------:R-:W-:Y:S01]  /*1360*/  IMAD R13, R17, -0x10, -R14.reuse ;  /* 0xfffffff0110d7824 */ /* 0x100fe200078e0a0e */
[----:B------:R-:W-:Y:S01]  /*1370*/  ULOP3.LUT UR6, UR6, 0x8, URZ, 0xc0, !UPT ;  /* 0x0000000806067892 */ /* 0x000fe2000f8ec03f */
[----:B------:R-:W-:Y:S01]  /*1380*/  SHF.R.S32.HI R15, RZ, 0x1f, R14 ;  /* 0x0000001fff0f7819 */ /* 0x000fe2000001140e */
[----:B------:R-:W-:Y:S01]  /*1390*/  UIADD3 UR22, UR12, 0x70, URZ ;  /* 0x000000700c167890 */ /* 0x000fe2000fffe03f */
[----:B------:R-:W-:Y:S01]  /*13a0*/  IMAD.IADD R11, R11, 0x1, -R16 ;  /* 0x000000010b0b7824 */ /* 0x000fe200078e0a10 */
[----:B------:R-:W-:Y:S01]  /*13b0*/  ULOP3.LUT UR23, UR6, 0x8, URZ, 0x3c, !UPT ;  /* 0x0000000806177892 */ /* 0x000fe2000f8e3c3f */
[----:B------:R-:W-:Y:S01]  /*13c0*/  IMAD.U32 R148, RZ, RZ, UR7 ;  /* 0x00000007ff947e24 */ /* 0x000fe2000f8e00ff */
[----:B------:R-:W-:Y:S01]  /*13d0*/  ULOP3.LUT UR16, UR6, 0x18, URZ, 0x3c, !UPT ;  /* 0x0000001806107892 */ /* 0x000fe2000f8e3c3f */
[----:B------:R-:W-:Y:S01]  /*13e0*/  IMAD.WIDE R14, R17, 0x10, R14 ;  /* 0x00000010110e7825 */ /* 0x000fe200078e020e */
[----:B------:R-:W-:Y:S01]  /*13f0*/  ULEA UR15, UR15, UR22, 0x3 ;  /* 0x000000160f0f7291 */ /* 0x000fe2000f8e183f */
[----:B------:R-:W-:-:S02]  /*1400*/  ULDC UR6, c[0x0][0x284] ;  /* 0x0000a10000067ab9 */ /* 0x000fc40000000800 */
[----:B------:R-:W-:-:S09]  /*1410*/  VIADD R13, R13, UR6 ;  /* 0x000000060d0d7c36 */ /* 0x000fd20008000000 */
.L_x_169:
[----:B------:R-:W-:Y:S01]  /*1420*/  SHF.L.U32 R16, R148, 0x1f, RZ ;  /* 0x0000001f94107819 */ /* 0x000fe200000006ff */
[----:B------:R-:W0:Y:S01]  /*1430*/  LDC R17, c[0x0][0x28c] ;  /* 0x0000a300ff117b82 */ /* 0x000e220000000800 */
[----:B------:R-:W-:Y:S01]  /*1440*/  UMOV UR6, URZ ;  /* 0x0000003f00067c82 */ /* 0x000fe20008000000 */
[----:B------:R-:W-:Y:S01]  /*1450*/  UMOV UR17, UR5 ;  /* 0x0000000500117c82 */ /* 0x000fe20008000000 */
[----:B-1----:R-:W1:Y:S01]  /*1460*/  SYNCS.PHASECHK.TRANS64.TRYWAIT P0, [UR15+-0x8], R16 ;  /* 0xfffff810ff0075a7 */ /* 0x002e62000800014f */
[----:B0-----:R-:W-:Y:S01]  /*1470*/  ISETP.GE.AND P1, PT, R17, 0x1, PT ;  /* 0x000000011100780c */ /* 0x001fe20003f26270 */
[----:B-1-34-:R-:W-:-:S12]  /*1480*/  @!P0 BRA `(.L_x_15) ;  /* 0x0000007800c08947 */ /* 0x01afd80003800000 */
.L_x_193:
[----:B------:R-:W-:Y:S01]  /*1490*/  UMOV UR7, URZ ;  /* 0x0000003f00077c82 */ /* 0x000fe20008000000 */
[----:B------:R-:W-:Y:S01]  /*14a0*/  UMOV UR8, URZ ;  /* 0x0000003f00087c82 */ /* 0x000fe20008000000 */
[----:B------:R-:W-:Y:S02]  /*14b0*/  CS2R R22, SRZ ;  /* 0x0000000000167805 */ /* 0x000fe4000001ff00 */
[----:B------:R-:W-:Y:S02]  /*14c0*/  CS2R R20, SRZ ;  /* 0x0000000000147805 */ /* 0x000fe4000001ff00 */
[----:B------:R-:W-:Y:S02]  /*14d0*/  CS2R R88, SRZ ;  /* 0x0000000000587805 */ /* 0x000fe4000001ff00 */
[----:B------:R-:W-:Y:S02]  /*14e0*/  CS2R R90, SRZ ;  /* 0x00000000005a7805 */ /* 0x000fe4000001ff00 */
[----:B------:R-:W-:-:S02]  /*14f0*/  CS2R R92, SRZ ;  /* 0x00000000005c7805 */ /* 0x000fc4000001ff00 */
[----:B------:R-:W-:Y:S02]  /*1500*/  CS2R R94, SRZ ;  /* 0x00000000005e7805 */ /* 0x000fe4000001ff00 */
        /* <DEDUP_REMOVED lines=24> */
[----:B------:R-:W-:Y:S01]  /*1690*/  CS2R R144, SRZ ;  /* 0x0000000000907805 */ /* 0x000fe2000001ff00 */
[----:B------:R-:W-:Y:S01]  /*16a0*/  IMAD.MOV.U32 R147, RZ, RZ, RZ ;  /* 0x000000ffff937224 */ /* 0x000fe200078e00ff */
[----:B------:R-:W-:Y:S01]  /*16b0*/  CS2R R24, SRZ ;  /* 0x0000000000187805 */ /* 0x000fe2000001ff00 */
[----:B------:R-:W-:Y:S01]  /*16c0*/  IMAD.MOV.U32 R149, RZ, RZ, RZ ;  /* 0x000000ffff957224 */ /* 0x000fe200078e00ff */
[----:B------:R-:W-:Y:S01]  /*16d0*/  CS2R R26, SRZ ;  /* 0x00000000001a7805 */ /* 0x000fe2000001ff00 */
[----:B------:R-:W-:Y:S01]  /*16e0*/  IMAD.U32 R19, RZ, RZ, UR4 ;  /* 0x00000004ff137e24 */ /* 0x000fe2000f8e00ff */
        /* <DEDUP_REMOVED lines=29> */
[----:B------:R-:W-:Y:S01]  /*18c0*/  CS2R R86, SRZ ;  /* 0x0000000000567805 */ /* 0x000fe2000001ff00 */
[----:B------:R-:W-:Y:S06]  /*18d0*/  @!P1 BRA `(.L_x_16) ;  /* 0x00000008003c9947 */ /* 0x000fec0003800000 */
[----:B------:R-:W-:-:S13]  /*18e0*/  ISETP.NE.AND P1, PT, R146, 0x3, PT ;  /* 0x000000039200780c */ /* 0x000fda0003f25270 */
[----:B------:R-:W-:Y:S05]  /*18f0*/  @!P1 BRA `(.L_x_17) ;  /* 0x0000000000049947 */ /* 0x000fea0003800000 */
[----:B------:R-:W-:Y:S01]  /*1900*/  BPT.TRAP 0x1 ;  /* 0x000000040000795c */ /* 0x000fe20000300000 */
.L_x_17:
[----:B------:R-:W-:Y:S01]  /*1910*/  ULEA UR6, UR5, UR12, 0x3 ;  /* 0x0000000c05067291 */ /* 0x000fe2000f8e183f */
[----:B0-----:R-:W-:-:S05]  /*1920*/  IMAD.U32 R16, RZ, RZ, UR4 ;  /* 0x00000004ff107e24 */ /* 0x001fca000f8e00ff */
[----:B------:R-:W-:-:S04]  /*1930*/  SHF.L.U32 R16, R16, 0x1f, RZ ;  /* 0x0000001f10107819 */ /* 0x000fc800000006ff */
[----:B------:R0:W1:Y:S01]  /*1940*/  SYNCS.PHASECHK.TRANS64.TRYWAIT P0, [UR6], R16 ;  /* 0x00000010ff0075a7 */ /* 0x0000620008000146 */
[----:B------:R-:W-:Y:S05]  /*1950*/  @!P1 BRA `(.L_x_18) ;  /* 0x0000000000049947 */ /* 0x000fea0003800000 */
[----:B------:R-:W-:Y:S01]  /*1960*/  BPT.TRAP 0x1 ;  /* 0x000000040000795c */ /* 0x000fe20000300000 */
.L_x_18:
[----:B-1----:R-:W-:Y:S05]  /*1970*/  @P0 BRA `(.L_x_19) ;  /* 0x0000000000080947 */ /* 0x002fea0003800000 */
[----:B------:R-:W1:Y:S02]  /*1980*/  SYNCS.PHASECHK.TRANS64.TRYWAIT P0, [UR6], R16 ;  /* 0x00000010ff0075a7 */ /* 0x000e640008000146 */
[----:B-1----:R-:W-:Y:S05]  /*1990*/  @!P0 BRA `(.L_x_20) ;  /* 0x0000007400948947 */ /* 0x002fea0003800000 */
.L_x_19:
[----:B------:R-:W-:Y:S01]  /*19a0*/  UIADD3 UR6, UR12, 0x180, URZ ;  /* 0x000001800c067890 */ /* 0x000fe2000fffe03f */
[----:B------:R-:W-:Y:S01]  /*19b0*/  WARPGROUP.ARRIVE ;  /* 0x00000000000079c5 */ /* 0x000fe20000000000 */
[----:B------:R-:W-:Y:S01]  /*19c0*/  UIADD3 UR7, UR12, 0x6180, URZ ;  /* 0x000061800c077890 */ /* 0x000fe2000fffe03f */
[----:B------:R-:W-:Y:S01]  /*19d0*/  CS2R R22, SRZ ;  /* 0x0000000000167805 */ /* 0x000fe2000001ff00 */
[----:B------:R-:W-:Y:S01]  /*19e0*/  USHF.R.U32.HI UR6, URZ, 0x4, UR6 ;  /* 0x000000043f067899 */ /* 0x000fe20008011606 */
[----:B------:R-:W-:Y:S01]  /*19f0*/  CS2R R20, SRZ ;  /* 0x0000000000147805 */ /* 0x000fe2000001ff00 */
[----:B------:R-:W-:Y:S01]  /*1a00*/  USHF.R.U32.HI UR7, URZ, 0x4, UR7 ;  /* 0x000000043f077899 */ /* 0x000fe20008011607 */
[----:B------:R-:W-:Y:S01]  /*1a10*/  CS2R R88, SRZ ;  /* 0x0000000000587805 */ /* 0x000fe2000001ff00 */
[----:B------:R-:W-:Y:S01]  /*1a20*/  ULOP3.LUT UR6, UR6, 0x3fff, URZ, 0xc0, !UPT ;  /* 0x00003fff06067892 */ /* 0x000fe2000f8ec03f */
[----:B------:R-:W-:Y:S01]  /*1a30*/  CS2R R90, SRZ ;  /* 0x00000000005a7805 */ /* 0x000fe2000001ff00 */
[----:B------:R-:W-:Y:S01]  /*1a40*/  ULOP3.LUT UR7, UR7, 0x3fff, URZ, 0xc0, !UPT ;  /* 0x00003fff07077892 */ /* 0x000fe2000f8ec03f */
[----:B------:R-:W-:Y:S01]  /*1a50*/  CS2R R92, SRZ ;  /* 0x00000000005c7805 */ /* 0x000fe2000001ff00 */
[----:B------:R-:W-:Y:S01]  /*1a60*/  ULOP3.LUT UR6, UR6, 0x10000, URZ, 0xfc, !UPT ;  /* 0x0001000006067892 */ /* 0x000fe2000f8efc3f */
[----:B------:R-:W-:Y:S01]  /*1a70*/  CS2R R94, SRZ ;  /* 0x00000000005e7805 */ /* 0x000fe2000001ff00 */
[----:B------:R-:W-:Y:S01]  /*1a80*/  ULOP3.LUT UR7, UR7, 0x10000, URZ, 0xfc, !UPT ;  /* 0x0001000007077892 */ /* 0x000fe2000f8efc3f */
[----:B------:R-:W-:Y:S01]  /*1a90*/  CS2R R96, SRZ ;  /* 0x0000000000607805 */ /* 0x000fe2000001ff00 */
[----:B------:R-:W-:Y:S01]  /*1aa0*/  ULEA UR8, UR5, UR6, 0x8 ;  /* 0x0000000605087291 */ /* 0x000fe2000f8e403f */
[----:B------:R-:W-:Y:S01]  /*1ab0*/  CS2R R98, SRZ ;  /* 0x0000000000627805 */ /* 0x000fe2000001ff00 */
[----:B------:R-:W-:Y:S01]  /*1ac0*/  ULEA UR10, UR5, UR7, 0x9 ;  /* 0x00000007050a7291 */ /* 0x000fe2000f8e483f */
[----:B------:R-:W-:Y:S01]  /*1ad0*/  CS2R R100, SRZ ;  /* 0x0000000000647805 */ /* 0x000fe2000001ff00 */
[----:B------:R-:W-:Y:S01]  /*1ae0*/  UMOV UR9, 0x80000020 ;  /* 0x8000002000097882 */ /* 0x000fe20000000000 */
[----:B------:R-:W-:Y:S01]  /*1af0*/  UMOV UR11, 0x80000020 ;  /* 0x80000020000b7882 */ /* 0x000fe20000000000 */
[----:B------:R-:W-:Y:S01]  /*1b00*/  ULDC UR7, c[0x0][0x50c] ;  /* 0x0001430000077ab9 */ /* 0x000fe20000000800 */
[----:B------:R-:W-:Y:S01]  /*1b10*/  UMOV UR6, 0x2 ;  /* 0x0000000200067882 */ /* 0x000fe20000000000 */
[----:B------:R-:W-:Y:S01]  /*1b20*/  UISETP.NE.AND UP0, UPT, UR7, 0x2, UPT ;  /* 0x000000020700788c */ /* 0x000fe2000bf05270 */
[----:B------:R-:W-:-:S02]  /*1b30*/  CS2R R102, SRZ ;  /* 0x0000000000667805 */ /* 0x000fc4000001ff00 */
[----:B------:R-:W-:Y:S01]  /*1b40*/  CS2R R104, SRZ ;  /* 0x0000000000687805 */ /* 0x000fe2000001ff00 */
[----:B------:R-:W-:Y:S01]  /*1b50*/  QGMMA.64x128x32.F32.E4M3.E4M3 R24, gdesc[UR8], RZ, !UPT ;  /* 0x01e00000081879f3 */ /* 0x000fe2000c7008ff */
[----:B------:R-:W-:Y:S01]  /*1b60*/  USEL UR7, URZ, 0x1, UP0 ;  /* 0x000000013f077887 */ /* 0x000fe20008000000 */
[----:B------:R-:W-:Y:S01]  /*1b70*/  CS2R R106, SRZ ;  /* 0x00000000006a7805 */ /* 0x000fe2000001ff00 */
[----:B------:R-:W-:Y:S01]  /*1b80*/  UIADD3 UR8, UR8, 0x2, URZ ;  /* 0x0000000208087890 */ /* 0x000fe2000fffe03f */
[----:B------:R-:W-:Y:S01]  /*1b90*/  CS2R R108, SRZ ;  /* 0x00000000006c7805 */ /* 0x000fe2000001ff00 */
[----:B------:R-:W-:Y:S01]  /*1ba0*/  UIADD3 UR10, UR10, 0x2, URZ ;  /* 0x000000020a0a7890 */ /* 0x000fe2000fffe03f */
[----:B------:R-:W-:Y:S02]  /*1bb0*/  CS2R R110, SRZ ;  /* 0x00000000006e7805 */ /* 0x000fe4000001ff00 */
[----:B------:R-:W-:Y:S01]  /*1bc0*/  ISETP.NE.AND P0, PT, RZ, UR7, PT ;  /* 0x00000007ff007c0c */ /* 0x000fe2000bf05270 */
[----:B------:R-:W-:Y:S01]  /*1bd0*/  UMOV UR9, 0x80000020 ;  /* 0x8000002000097882 */ /* 0x000fe20000000000 */
[----:B------:R-:W-:Y:S01]  /*1be0*/  UMOV UR11, 0x80000020 ;  /* 0x80000020000b7882 */ /* 0x000fe20000000000 */
        /* <DEDUP_REMOVED lines=17> */
[----:B------:R-:W-:Y:S02]  /*1d00*/  IMAD.MOV.U32 R147, RZ, RZ, RZ ;  /* 0x000000ffff937224 */ /* 0x000fe400078e00ff */
[----:B------:R-:W-:Y:S01]  /*1d10*/  IMAD.MOV.U32 R149, RZ, RZ, RZ ;  /* 0x000000ffff957224 */ /* 0x000fe200078e00ff */
[----:B------:R-:W-:Y:S01]  /*1d20*/  QGMMA.64x128x32.F32.E4M3.E4M3 R24, gdesc[UR8], R24, gsb0 ;  /* 0x01e00000081879f3 */ /* 0x000fe20008000818 */
[----:B------:R-:W-:Y:S05]  /*1d30*/  @!P0 BRA `(.L_x_21) ;  /* 0x0000000400088947 */ /* 0x000fea0003800000 */
[----:B------:R-:W-:Y:S02]  /*1d40*/  WARPGROUP.DEPBAR.LE gsb0, 0x0 ;  /* 0x00008000000079c5 */ /* 0x000fe40000010000 */
[----:B------:R-:W-:-:S01]  /*1d50*/  FADD R149, RZ, R24 ;  /* 0x00000018ff957221 */ /* 0x000fc20000000000 */
[----:B------:R-:W-:Y:S01]  /*1d60*/  FADD R144, RZ, R25 ;  /* 0x00000019ff907221 */ /* 0x000fe20000000000 */
        /* <DEDUP_REMOVED lines=62> */
[----:B------:R-:W-:-:S06]  /*2150*/  UMOV UR6, URZ ;  /* 0x0000003f00067c82 */ /* 0x000fcc0008000000 */
.L_x_21:
[----:B------:R-:W-:-:S04]  /*2160*/  UIADD3 UR17, UR5, 0x1, URZ ;  /* 0x0000000105117890 */ /* 0x000fc8000fffe03f */
[----:B------:R-:W-:-:S04]  /*2170*/  UISETP.NE.AND UP0, UPT, UR17, 0x6, UPT ;  /* 0x000000061100788c */ /* 0x000fc8000bf05270 */
[----:B------:R-:W-:Y:S02]  /*2180*/  USEL UR8, URZ, 0x1, UP0 ;  /* 0x000000013f087887 */ /* 0x000fe40008000000 */
[----:B------:R-:W-:Y:S02]  /*2190*/  USEL UR17, UR17, URZ, UP0 ;  /* 0x0000003f11117287 */ /* 0x000fe40008000000 */
[----:B------:R-:W-:-:S06]  /*21a0*/  ULOP3.LUT UR8, UR4, UR8, URZ, 0x3c, !UPT ;  /* 0x0000000804087292 */ /* 0x000fcc000f8e3c3f */
[----:B------:R-:W-:Y:S01]  /*21b0*/  IMAD.U32 R19, RZ, RZ, UR8 ;  /* 0x00000008ff137e24 */ /* 0x000fe2000f8e00ff */
[----:B------:R-:W-:-:S06]  /*21c0*/  UMOV UR8, 0x1 ;  /* 0x0000000100087882 */ /* 0x000fcc0000000000 */
.L_x_16:
[----:B------:R-:W-:-:S06]  /*21d0*/  UISETP.GE.AND UP0, UPT, UR14, 0x1, UPT ;  /* 0x000000010e00788c */ /* 0x000fcc000bf06270 */
[----:B------:R-:W-:-:S13]  /*21e0*/  PLOP3.LUT P0, PT, PT, PT, UP0, 0x80, 0x0 ;  /* 0x000000000000781c */ /* 0x000fda0003f0f008 */
[----:B------:R-:W-:Y:S05]  /*21f0*/  @!P0 BRA `(.L_x_22) ;  /* 0x0000000800048947 */ /* 0x000fea0003800000 */
[----:B01----:R-:W-:Y:S01]  /*2200*/  IMAD.U32 R16, RZ, RZ, UR14 ;  /* 0x0000000eff107e24 */ /* 0x003fe2000f8e00ff */
[----:B------:R-:W-:Y:S01]  /*2210*/  UMOV UR20, UR5 ;  /* 0x0000000500147c82 */ /* 0x000fe20008000000 */
[----:B------:R-:W-:-:S05]  /*2220*/  ULDC UR24, c[0x0][0x50c] ;  /* 0x0001430000187ab9 */ /* 0x000fca0000000800 */
.L_x_30:
[----:B------:R-:W-:-:S13]  /*2230*/  ISETP.NE.AND P1, PT, R146, 0x3, PT ;  /* 0x000000039200780c */ /* 0x000fda0003f25270 */
[----:B01----:R-:W-:Y:S05]  /*2240*/  @!P1 BRA `(.L_x_23) ;  /* 0x0000000000049947 */ /* 0x003fea0003800000 */
[----:B------:R-:W-:Y:S01]  /*2250*/  BPT.TRAP 0x1 ;  /* 0x000000040000795c */ /* 0x000fe20000300000 */
.L_x_23:
[----:B------:R-:W-:Y:S01]  /*2260*/  ULEA UR9, UR17, UR12, 0x3 ;  /* 0x0000000c11097291 */ /* 0x000fe2000f8e183f */
[----:B------:R-:W-:-:S08]  /*2270*/  SHF.L.U32 R17, R19, 0x1f, RZ ;  /* 0x0000001f13117819 */ /* 0x000fd000000006ff */
[----:B------:R0:W1:Y:S01]  /*2280*/  SYNCS.PHASECHK.TRANS64.TRYWAIT P0, [UR9], R17 ;  /* 0x00000011ff0075a7 */ /* 0x0000620008000149 */
[----:B------:R-:W-:Y:S05]  /*2290*/  @!P1 BRA `(.L_x_24) ;  /* 0x0000000000049947 */ /* 0x000fea0003800000 */
[----:B------:R-:W-:Y:S01]  /*22a0*/  BPT.TRAP 0x1 ;  /* 0x000000040000795c */ /* 0x000fe20000300000 */
.L_x_24:
[----:B-1----:R-:W-:Y:S05]  /*22b0*/  @P0 BRA `(.L_x_25) ;  /* 0x0000000000080947 */ /* 0x002fea0003800000 */
[----:B------:R-:W1:Y:S02]  /*22c0*/  SYNCS.PHASECHK.TRANS64.TRYWAIT P0, [UR9], R17 ;  /* 0x00000011ff0075a7 */ /* 0x000e640008000149 */
[----:B-1----:R-:W-:Y:S05]  /*22d0*/  @!P0 BRA `(.L_x_26) ;  /* 0x0000006c005c8947 */ /* 0x002fea0003800000 */
.L_x_25:
[----:B------:R-:W-:Y:S01]  /*22e0*/  UIADD3 UR9, UR12, 0x180, URZ ;  /* 0x000001800c097890 */ /* 0x000fe2000fffe03f */
[----:B------:R-:W-:Y:S01]  /*22f0*/  WARPGROUP.ARRIVE ;  /* 0x00000000000079c5 */ /* 0x000fe20000000000 */
[----:B------:R-:W-:Y:S02]  /*2300*/  UIADD3 UR10, UR12, 0x6180, URZ ;  /* 0x000061800c0a7890 */ /* 0x000fe4000fffe03f */
[----:B------:R-:W-:Y:S02]  /*2310*/  UISETP.NE.AND UP0, UPT, UR7, URZ, UPT ;  /* 0x0000003f0700728c */ /* 0x000fe4000bf05270 */
[----:B------:R-:W-:Y:S02]  /*2320*/  USHF.R.U32.HI UR9, URZ, 0x4, UR9 ;  /* 0x000000043f097899 */ /* 0x000fe40008011609 */
[----:B------:R-:W-:Y:S02]  /*2330*/  USHF.R.U32.HI UR10, URZ, 0x4, UR10 ;  /* 0x000000043f0a7899 */ /* 0x000fe4000801160a */
[----:B------:R-:W-:-:S02]  /*2340*/  USEL UR8, UR8, URZ, !UP0 ;  /* 0x0000003f08087287 */ /* 0x000fc4000c000000 */
[----:B------:R-:W-:Y:S02]  /*2350*/  ULOP3.LUT UR9, UR9, 0x3fff, URZ, 0xc0, !UPT ;  /* 0x00003fff09097892 */ /* 0x000fe4000f8ec03f */
[----:B------:R-:W-:Y:S02]  /*2360*/  ULOP3.LUT UR10, UR10, 0x3fff, URZ, 0xc0, !UPT ;  /* 0x00003fff0a0a7892 */ /* 0x000fe4000f8ec03f */
[----:B------:R-:W-:Y:S02]  /*2370*/  UISETP.NE.U32.AND UP0, UPT, UR8, URZ, UPT ;  /* 0x0000003f0800728c */ /* 0x000fe4000bf05070 */
[----:B------:R-:W-:Y:S02]  /*2380*/  ULOP3.LUT UR8, UR9, 0x10000, URZ, 0xfc, !UPT ;  /* 0x0001000009087892 */ /* 0x000fe4000f8efc3f */
[----:B------:R-:W-:Y:S02]  /*2390*/  ULOP3.LUT UR10, UR10, 0x10000, URZ, 0xfc, !UPT ;  /* 0x000100000a0a7892 */ /* 0x000fe4000f8efc3f */
[----:B------:R-:W-:-:S02]  /*23a0*/  ULEA UR8, UR17, UR8, 0x8 ;  /* 0x0000000811087291 */ /* 0x000fc4000f8e403f */
[----:B------:R-:W-:Y:S01]  /*23b0*/  ULEA UR10, UR17, UR10, 0x9 ;  /* 0x0000000a110a7291 */ /* 0x000fe2000f8e483f */
[----:B------:R-:W-:Y:S01]  /*23c0*/  UMOV UR9, 0x80000020 ;  /* 0x8000002000097882 */ /* 0x000fe20000000000 */
[----:B------:R-:W-:Y:S01]  /*23d0*/  UMOV UR11, 0x80000020 ;  /* 0x80000020000b7882 */ /* 0x000fe20000000000 */
[----:B------:R-:W-:-:S06]  /*23e0*/  UIADD3 UR6, UR6, 0x2, URZ ;  /* 0x0000000206067890 */ /* 0x000fcc000fffe03f */
[----:B------:R-:W-:Y:S01]  /*23f0*/  QGMMA.64x128x32.F32.E4M3.E4M3 R24, gdesc[UR8], R24, UP0 ;  /* 0x01e00000081879f3 */ /* 0x000fe2000bf00818 */
[----:B------:R-:W-:Y:S02]  /*2400*/  UIADD3 UR8, UR8, 0x2, URZ ;  /* 0x0000000208087890 */ /* 0x000fe4000fffe03f */
[----:B------:R-:W-:Y:S01]  /*2410*/  UIADD3 UR10, UR10, 0x2, URZ ;  /* 0x000000020a0a7890 */ /* 0x000fe2000fffe03f */
[----:B------:R-:W-:Y:S01]  /*2420*/  UMOV UR9, 0x80000020 ;  /* 0x8000002000097882 */ /* 0x000fe20000000000 */
[----:B------:R-:W-:Y:S01]  /*2430*/  UMOV UR11, 0x80000020 ;  /* 0x80000020000b7882 */ /* 0x000fe20000000000 */
[----:B------:R-:W-:-:S04]  /*2440*/  UISETP.NE.AND UP0, UPT, UR6, UR24, UPT ;  /* 0x000000180600728c */ /* 0x000fc8000bf05270 */
[----:B------:R-:W-:-:S06]  /*2450*/  USEL UR7, URZ, 0x1, UP0 ;  /* 0x000000013f077887 */ /* 0x000fcc0008000000 */
[----:B------:R-:W-:Y:S01]  /*2460*/  ISETP.NE.AND P0, PT, RZ, UR7, PT ;  /* 0x00000007ff007c0c */ /* 0x000fe2000bf05270 */
[----:B------:R-:W-:Y:S03]  /*2470*/  QGMMA.64x128x32.F32.E4M3.E4M3 R24, gdesc[UR8], R24, gsb0 ;  /* 0x01e00000081879f3 */ /* 0x000fe60008000818 */
[----:B------:R-:W-:-:S09]  /*2480*/  WARPGROUP.DEPBAR.LE gsb0, 0x1 ;  /* 0x00008000000079c5 */ /* 0x000fd20000010100 */
[----:B------:R-:W-:Y:S05]  /*2490*/  @!P0 BRA `(.L_x_27) ;  /* 0x0000000400088947 */ /* 0x000fea0003800000 */
[----:B------:R-:W-:Y:S02]  /*24a0*/  WARPGROUP.DEPBAR.LE gsb0, 0x0 ;  /* 0x00008000000079c5 */ /* 0x000fe40000010000 */
[----:B------:R-:W-:-:S01]  /*24b0*/  FADD R149, R24, R149 ;  /* 0x0000009518957221 */ /* 0x000fc20000000000 */
[----:B------:R-:W-:Y:S01]  /*24c0*/  FADD R144, R25, R144 ;  /* 0x0000009019907221 */ /* 0x000fe20000000000 */
        /* <DEDUP_REMOVED lines=62> */
[----:B------:R-:W-:-:S06]  /*28b0*/  UMOV UR6, URZ ;  /* 0x0000003f00067c82 */ /* 0x000fcc0008000000 */
.L_x_27:
[----:B------:R-:W-:Y:S05]  /*28c0*/  @!P1 BRA `(.L_x_28) ;  /* 0x0000000000049947 */ /* 0x000fea0003800000 */
[----:B------:R-:W-:Y:S01]  /*28d0*/  BPT.TRAP 0x1 ;  /* 0x000000040000795c */ /* 0x000fe20000300000 */
.L_x_28:
[----:B------:R-:W-:Y:S01]  /*28e0*/  ULEA UR8, UR20, UR12, 0x3 ;  /* 0x0000000c14087291 */ /* 0x000fe2000f8e183f */
[----:B------:R-:W-:-:S03]  /*28f0*/  ISETP.GT.U32.AND P0, PT, R7, 0x1, PT ;  /* 0x000000010700780c */ /* 0x000fc60003f04070 */
[----:B------:R-:W-:-:S04]  /*2900*/  UIADD3 UR8, UR8, 0x30, URZ ;  /* 0x0000003008087890 */ /* 0x000fc8000fffe03f */
[----:B------:R-:W-:-:S09]  /*2910*/  UPRMT UR8, URZ, 0x654, UR8 ;  /* 0x000006543f087896 */ /* 0x000fd20008000008 */
[----:B------:R-:W-:Y:S01]  /*2920*/  SYNCS.ARRIVE.TRANS64.RED.A1T0 RZ, [UR8], RZ ;  /* 0x000000ffffff79a7 */ /* 0x000fe20008100408 */
[----:B------:R-:W-:Y:S05]  /*2930*/  @P0 BRA `(.L_x_29) ;  /* 0x0000000000040947 */ /* 0x000fea0003800000 */
[----:B------:R-:W-:Y:S01]  /*2940*/  BPT.TRAP 0x1 ;  /* 0x000000040000795c */ /* 0x000fe20000300000 */
.L_x_29:
[----:B------:R-:W-:Y:S01]  /*2950*/  UIADD3 UR17, UR17, 0x1, URZ ;  /* 0x0000000111117890 */ /* 0x000fe2000fffe03f */
[C---:B------:R-:W-:Y:S01]  /*2960*/  ISETP.GT.AND P0, PT, R16.reuse, 0x1, PT ;  /* 0x000000011000780c */ /* 0x040fe20003f04270 */
[----:B------:R-:W-:Y:S01]  /*2970*/  UIADD3 UR20, UR20, 0x1, URZ ;  /* 0x0000000114147890 */ /* 0x000fe2000fffe03f */
[----:B------:R-:W-:Y:S01]  /*2980*/  VIADD R16, R16, 0xffffffff ;  /* 0xffffffff10107836 */ /* 0x000fe20000000000 */
[----:B------:R-:W-:Y:S02]  /*2990*/  UISETP.NE.AND UP0, UPT, UR17, 0x6, UPT ;  /* 0x000000061100788c */ /* 0x000fe4000bf05270 */
[----:B------:R-:W-:Y:S02]  /*29a0*/  UISETP.NE.AND UP1, UPT, UR20, 0x6, UPT ;  /* 0x000000061400788c */ /* 0x000fe4000bf25270 */
[----:B------:R-:W-:Y:S02]  /*29b0*/  USEL UR8, URZ, 0x1, UP0 ;  /* 0x000000013f087887 */ /* 0x000fe40008000000 */
[----:B------:R-:W-:-:S02]  /*29c0*/  USEL UR17, UR17, URZ, UP0 ;  /* 0x0000003f11117287 */ /* 0x000fc40008000000 */
[----:B------:R-:W-:Y:S02]  /*29d0*/  USEL UR20, UR20, URZ, UP1 ;  /* 0x0000003f14147287 */ /* 0x000fe40008800000 */
[----:B------:R-:W-:Y:S01]  /*29e0*/  LOP3.LUT R19, R19, UR8, RZ, 0x3c, !PT ;  /* 0x0000000813137c12 */ /* 0x000fe2000f8e3cff */
[----:B------:R-:W-:Y:S01]  /*29f0*/  UMOV UR8, 0x1 ;  /* 0x0000000100087882 */ /* 0x000fe20000000000 */
[----:B------:R-:W-:Y:S08]  /*2a00*/  @P0 BRA `(.L_x_30) ;  /* 0xfffffff800080947 */ /* 0x000ff0000383ffff */
.L_x_22:
[----:B------:R-:W-:Y:S01]  /*2a10*/  UISETP.NE.AND UP0, UPT, UR6, URZ, UPT ;  /* 0x0000003f0600728c */ /* 0x000fe2000bf05270 */
[----:B01----:R-:W0:Y:S01]  /*2a20*/  LDC R16, c[0x0][0x28c] ;  /* 0x0000a300ff107b82 */ /* 0x003e220000000800 */
[----:B------:R-:W-:Y:S02]  /*2a30*/  IMAD.U32 R17, RZ, RZ, UR23 ;  /* 0x00000017ff117e24 */ /* 0x000fe4000f8e00ff */
[----:B------:R-:W-:-:S06]  /*2a40*/  USEL UR6, URZ, 0x1, !UP0 ;  /* 0x000000013f067887 */ /* 0x000fcc000c000000 */
[----:B------:R-:W-:-:S13]  /*2a50*/  ISETP.NE.AND P0, PT, RZ, UR6, PT ;  /* 0x00000006ff007c0c */ /* 0x000fda000bf05270 */
[----:B------:R-:W-:Y:S05]  /*2a60*/  @!P0 BRA `(.L_x_31) ;  /* 0x0000000400048947 */ /* 0x000fea0003800000 */
[----:B------:R-:W-:Y:S02]  /*2a70*/  WARPGROUP.DEPBAR.LE gsb0, 0x0 ;  /* 0x00008000000079c5 */ /* 0x000fe40000010000 */
[----:B------:R-:W-:Y:S01]  /*2a80*/  FADD R149, R24, R149 ;  /* 0x0000009518957221 */ /* 0x000fe20000000000 */
        /* <DEDUP_REMOVED lines=62> */
[----:B------:R-:W-:-:S07]  /*2e70*/  FADD R22, R22, R87 ;  /* 0x0000005716167221 */ /* 0x000fce0000000000 */
.L_x_31:
[----:B0-----:R-:W-:Y:S01]  /*2e80*/  ISETP.GE.AND P0, PT, R16, 0x1, PT ;  /* 0x000000011000780c */ /* 0x001fe20003f06270 */
[----:B------:R0:W-:Y:S01]  /*2e90*/  SYNCS.ARRIVE.TRANS64.A1T0 RZ, [R17+UR22], RZ ;  /* 0x000000ff11ff79a7 */ /* 0x0001e20008100016 */
[----:B------:R-:W-:-:S11]  /*2ea0*/  WARPGROUP.DEPBAR.LE gsb0, 0x0 ;  /* 0x00008000000079c5 */ /* 0x000fd60000010000 */
[----:B------:R-:W-:Y:S05]  /*2eb0*/  @!P0 BRA `(.L_x_32) ;  /* 0x0000000000388947 */ /* 0x000fea0003800000 */
[----:B------:R-:W-:-:S13]  /*2ec0*/  ISETP.NE.AND P0, PT, R146, 0x3, PT ;  /* 0x000000039200780c */ /* 0x000fda0003f05270 */
[----:B------:R-:W-:Y:S05]  /*2ed0*/  @!P0 BRA `(.L_x_33) ;  /* 0x0000000000048947 */ /* 0x000fea0003800000 */
[----:B------:R-:W-:Y:S01]  /*2ee0*/  BPT.TRAP 0x1 ;  /* 0x000000040000795c */ /* 0x000fe20000300000 */
.L_x_33:
[----:B------:R-:W-:Y:S01]  /*2ef0*/  UIADD3 UR8, UR14, UR5, URZ ;  /* 0x000000050e087290 */ /* 0x000fe2000fffe03f */
[----:B------:R-:W-:-:S03]  /*2f00*/  ISETP.GT.U32.AND P0, PT, R7, 0x1, PT ;  /* 0x000000010700780c */ /* 0x000fc60003f04070 */
[----:B------:R-:W-:-:S04]  /*2f10*/  UIMAD.WIDE.U32 UR6, UR8, -0x55555555, URZ ;  /* 0xaaaaaaab080678a5 */ /* 0x000fc8000f8e003f */
[----:B------:R-:W-:-:S04]  /*2f20*/  USHF.R.U32.HI UR6, URZ, 0x2, UR7 ;  /* 0x000000023f067899 */ /* 0x000fc80008011607 */
[----:B------:R-:W-:-:S04]  /*2f30*/  UIMAD UR8, UR6, -0x6, UR8 ;  /* 0xfffffffa060878a4 */ /* 0x000fc8000f8e0208 */
[----:B------:R-:W-:-:S04]  /*2f40*/  ULEA UR8, UR8, UR12, 0x3 ;  /* 0x0000000c08087291 */ /* 0x000fc8000f8e183f */
[----:B------:R-:W-:-:S04]  /*2f50*/  UIADD3 UR8, UR8, 0x30, URZ ;  /* 0x0000003008087890 */ /* 0x000fc8000fffe03f */
[----:B------:R-:W-:-:S09]  /*2f60*/  UPRMT UR8, URZ, 0x654, UR8 ;  /* 0x000006543f087896 */ /* 0x000fd20008000008 */
[----:B------:R-:W-:Y:S01]  /*2f70*/  SYNCS.ARRIVE.TRANS64.RED.A1T0 RZ, [UR8], RZ ;  /* 0x000000ffffff79a7 */ /* 0x000fe20008100408 */
[----:B------:R-:W-:Y:S05]  /*2f80*/  @P0 BRA `(.L_x_32) ;  /* 0x0000000000040947 */ /* 0x000fea0003800000 */
[----:B------:R-:W-:Y:S01]  /*2f90*/  BPT.TRAP 0x1 ;  /* 0x000000040000795c */ /* 0x000fe20000300000 */
.L_x_32:
[----:B------:R-:W-:Y:S01]  /*2fa0*/  SHF.L.U32 R16, R148, 0x1f, RZ ;  /* 0x0000001f94107819 */ /* 0x000fe200000006ff */
[----:B------:R-:W-:Y:S01]  /*2fb0*/  UIADD3 UR5, UR21, UR5, URZ ;  /* 0x0000000515057290 */ /* 0x000fe2000fffe03f */
[----:B------:R-:W1:Y:S01]  /*2fc0*/  LDC R32, c[0x0][0x288] ;  /* 0x0000a200ff207b82 */ /* 0x000e620000000800 */
[----:B------:R-:W-:Y:S01]  /*2fd0*/  UISETP.GE.U32.AND UP1, UPT, UR21, 0x6, UPT ;  /* 0x000000061500788c */ /* 0x000fe2000bf26070 */
[----:B------:R-:W-:Y:S01]  /*2fe0*/  IMAD.SHL.U32 R26, R11, 0x2, RZ ;  /* 0x000000020b1a7824 */ /* 0x000fe200078e00ff */
[----:B------:R-:W-:Y:S02]  /*2ff0*/  UISETP.GT.U32.AND UP0, UPT, UR5, 0x5, UPT ;  /* 0x000000050500788c */ /* 0x000fe4000bf04070 */
[----:B------:R-:W-:Y:S02]  /*3000*/  UIMAD.WIDE.U32 UR6, UR5, -0x55555555, URZ ;  /* 0xaaaaaaab050678a5 */ /* 0x000fe4000f8e003f */
[----:B------:R-:W-:Y:S01]  /*3010*/  UISETP.LT.U32.AND UP0, UPT, UR21, 0x6, UP0 ;  /* 0x000000061500788c */ /* 0x000fe20008701070 */
[----:B------:R-:W2:Y:S01]  /*3020*/  SYNCS.PHASECHK.TRANS64.TRYWAIT P0, [UR15+0x8], R16 ;  /* 0x00000810ff0075a7 */ /* 0x000ea2000800014f */
[----:B------:R-:W-:Y:S01]  /*3030*/  USHF.R.U32.HI UR6, URZ, 0x2, UR7 ;  /* 0x000000023f067899 */ /* 0x000fe20008011607 */
[----:B------:R-:W-:Y:S01]  /*3040*/  SHF.R.S32.HI R27, RZ, 0x1f, R26 ;  /* 0x0000001fff1b7819 */ /* 0x000fe2000001141a */
[----:B------:R-:W-:-:S02]  /*3050*/  USEL UR8, URZ, 0x1, !UP0 ;  /* 0x000000013f087887 */ /* 0x000fc4000c000000 */
[----:B------:R-:W-:Y:S02]  /*3060*/  UIMAD UR5, UR6, -0x6, UR5 ;  /* 0xfffffffa060578a4 */ /* 0x000fe4000f8e0205 */
[----:B------:R-:W-:-:S04]  /*3070*/  ULOP3.LUT UR4, UR4, UR8, URZ, 0x3c, !UPT ;  /* 0x0000000804047292 */ /* 0x000fc8000f8e3c3f */
[----:B------:R-:W-:Y:S01]  /*3080*/  @UP1 ULOP3.LUT UR4, UR4, 0x1, UR6, 0x78, !UPT ;  /* 0x0000000104041892 */ /* 0x000fe2000f8e7806 */
[----:B-12---:R-:W-:Y:S11]  /*3090*/  @!P0 BRA `(.L_x_34) ;  /* 0x0000006000048947 */ /* 0x006ff60003800000 */
.L_x_194:
[----:B------:R-:W-:Y:S01]  /*30a0*/  IMAD.SHL.U32 R28, R6, 0x40, RZ ;  /* 0x00000040061c7824 */ /* 0x000fe200078e00ff */
[----:B------:R-:W-:Y:S01]  /*30b0*/  ULDC UR8, c[0x0][0x284] ;  /* 0x0000a10000087ab9 */ /* 0x000fe20000000800 */
[----:B------:R-:W-:Y:S01]  /*30c0*/  IMAD.SHL.U32 R29, R5, 0x80, RZ ;  /* 0x00000080051d7824 */ /* 0x000fe200078e00ff */
[----:B------:R-:W-:Y:S01]  /*30d0*/  SHF.R.S32.HI R34, RZ, 0x1f, R4 ;  /* 0x0000001fff227819 */ /* 0x000fe20000011404 */
[----:B------:R-:W-:Y:S01]  /*30e0*/  ULDC.64 UR6, c[0x0][0x5d0] ;  /* 0x0001740000067ab9 */ /* 0x000fe20000000a00 */
[----:B------:R-:W-:Y:S01]  /*30f0*/  ISETP.GE.AND P0, PT, R28, UR8, PT ;  /* 0x000000081c007c0c */ /* 0x000fe2000bf06270 */
[----:B0-----:R-:W-:Y:S01]  /*3100*/  IMAD.WIDE.U32 R16, R4, UR6, R26 ;  /* 0x0000000604107c25 */ /* 0x001fe2000f8e001a */
[----:B------:R-:W-:Y:S02]  /*3110*/  SHF.R.S32.HI R33, RZ, 0x1f, R29 ;  /* 0x0000001fff217819 */ /* 0x000fe4000001141d */
[C---:B------:R-:W-:Y:S01]  /*3120*/  ISETP.GE.OR P0, PT, R29.reuse, R32, P0 ;  /* 0x000000201d00720c */ /* 0x040fe20000706670 */
[----:B------:R-:W-:Y:S01]  /*3130*/  IMAD R5, R34, UR6, RZ ;  /* 0x0000000622057c24 */ /* 0x000fe2000f8e02ff */
[----:B------:R-:W-:-:S03]  /*3140*/  IADD3 R16, P1, R29, R16, RZ ;  /* 0x000000101d107210 */ /* 0x000fc60007f3e0ff */
[----:B------:R-:W-:-:S05]  /*3150*/  IMAD R5, R4, UR7, R5 ;  /* 0x0000000704057c24 */ /* 0x000fca000f8e0205 */
[----:B------:R-:W-:-:S03]  /*3160*/  IADD3.X R17, R33, R17, R5, P1, !PT ;  /* 0x0000001121117210 */ /* 0x000fc60000ffe405 */
[----:B------:R-:W-:Y:S05]  /*3170*/  @P0 BRA `(.L_x_35) ;  /* 0x0000004400b80947 */ /* 0x000fea0003800000 */
[----:B------:R-:W0:Y:S01]  /*3180*/  LDC.64 R30, c[0x0][0x5c8] ;  /* 0x00017200ff1e7b82 */ /* 0x000e220000000a00 */
[----:B------:R-:W-:Y:S01]  /*3190*/  IMAD.WIDE R24, R6, 0x40, R14 ;  /* 0x0000004006187825 */ /* 0x000fe200078e020e */
[----:B------:R-:W-:Y:S01]  /*31a0*/  ULDC.64 UR6, c[0x0][0x5c0] ;  /* 0x0001700000067ab9 */ /* 0x000fe20000000a00 */
[----:B------:R-:W-:Y:S02]  /*31b0*/  BSSY B0, `(.L_x_35) ;  /* 0x000046a000007945 */ /* 0x000fe40003800000 */
[----:B------:R-:W-:-:S04]  /*31c0*/  IMAD R6, R11, -0x2, R32 ;  /* 0xfffffffe0b067824 */ /* 0x000fc800078e0220 */
[----:B------:R-:W-:Y:S02]  /*31d0*/  IMAD.IADD R6, R6, 0x1, -R29 ;  /* 0x0000000106067824 */ /* 0x000fe400078e0a1d */
[-C--:B0-----:R-:W-:Y:S02]  /*31e0*/  IMAD R5, R25, R30.reuse, RZ ;  /* 0x0000001e19057224 */ /* 0x081fe400078e02ff */
[----:B------:R-:W-:-:S04]  /*31f0*/  IMAD.WIDE.U32 R16, R24, R30, R16 ;  /* 0x0000001e18107225 */ /* 0x000fc800078e0010 */
[----:B------:R-:W-:Y:S01]  /*3200*/  IMAD R19, R24, R31, R5 ;  /* 0x0000001f18137224 */ /* 0x000fe200078e0205 */
[----:B------:R-:W-:Y:S02]  /*3210*/  LEA R5, P0, R30, R16, 0x3 ;  /* 0x000000101e057211 */ /* 0x000fe400078018ff */
[----:B------:R-:W-:Y:S01]  /*3220*/  IADD3 R18, P1, R16, UR6, RZ ;  /* 0x0000000610127c10 */ /* 0x000fe2000ff3e0ff */
[----:B------:R-:W-:Y:S01]  /*3230*/  IMAD.IADD R19, R17, 0x1, R19 ;  /* 0x0000000111137824 */ /* 0x000fe200078e0213 */
[----:B------:R-:W-:-:S04]  /*3240*/  IADD3 R16, P3, R5, UR6, RZ ;  /* 0x0000000605107c10 */ /* 0x000fc8000ff7e0ff */
[----:B------:R-:W-:Y:S01]  /*3250*/  LEA.HI.X R5, R30, R19, R31, 0x3, P0 ;  /* 0x000000131e057211 */ /* 0x000fe200000f1c1f */
[----:B------:R-:W-:Y:S01]  /*3260*/  IMAD.IADD R30, R13, 0x1, -R28 ;  /* 0x000000010d1e7824 */ /* 0x000fe200078e0a1c */
[----:B-----5:R-:W-:Y:S02]  /*3270*/  FSETP.NEU.AND P0, PT, R12, RZ, PT ;  /* 0x000000ff0c00720b */ /* 0x020fe40003f0d000 */
[----:B------:R-:W-:Y:S02]  /*3280*/  IADD3.X R19, R19, UR7, RZ, P1, !PT ;  /* 0x0000000713137c10 */ /* 0x000fe40008ffe4ff */
[----:B------:R-:W-:-:S09]  /*3290*/  IADD3.X R17, R5, UR7, RZ, P3, !PT ;  /* 0x0000000705117c10 */ /* 0x000fd20009ffe4ff */
[----:B------:R-:W-:Y:S05]  /*32a0*/  @!P0 BRA `(.L_x_36) ;  /* 0x0000003400608947 */ /* 0x000fea0003800000 */
[----:B------:R-:W-:Y:S01]  /*32b0*/  ULDC.64 UR6, c[0x0][0x5b8] ;  /* 0x00016e0000067ab9 */ /* 0x000fe20000000a00 */
[----:B------:R-:W-:Y:S01]  /*32c0*/  ULDC.64 UR8, c[0x0][0x5a8] ;  /* 0x00016a0000087ab9 */ /* 0x000fe20000000a00 */
[----:B------:R-:W-:Y:S01]  /*32d0*/  IMAD.WIDE.U32 R26, R4, UR6, R26 ;  /* 0x00000006041a7c25 */ /* 0x000fe2000f8e001a */
[----:B------:R-:W-:Y:S01]  /*32e0*/  BSSY B1, `(.L_x_37) ;  /* 0x0000010000017945 */ /* 0x000fe20003800000 */
[----:B------:R-:W-:Y:S02]  /*32f0*/  PRMT R28, RZ, 0x7610, R28 ;  /* 0x00007610ff1c7816 */ /* 0x000fe4000000001c */
[----:B------:R-:W-:Y:S01]  /*3300*/  IMAD R5, R34, UR6, RZ ;  /* 0x0000000622057c24 */ /* 0x000fe2000f8e02ff */
[----:B------:R-:W-:-:S03]  /*3310*/  IADD3 R26, P0, R29, R26, RZ ;  /* 0x0000001a1d1a7210 */ /* 0x000fc60007f1e0ff */
[----:B------:R-:W-:Y:S01]  /*3320*/  IMAD R5, R4, UR7, R5 ;  /* 0x0000000704057c24 */ /* 0x000fe2000f8e0205 */
[----:B------:R-:W-:Y:S02]  /*3330*/  ULDC.64 UR6, c[0x0][0x5b0] ;  /* 0x00016c0000067ab9 */ /* 0x000fe40000000a00 */
[----:B------:R-:W-:Y:S02]  /*3340*/  IMAD R29, R25, UR6, RZ ;  /* 0x00000006191d7c24 */ /* 0x000fe4000f8e02ff */
[----:B------:R-:W-:Y:S02]  /*3350*/  IADD3.X R27, R33, R27, R5, P0, !PT ;  /* 0x0000001b211b7210 */ /* 0x000fe400007fe405 */
[----:B------:R-:W-:Y:S01]  /*3360*/  ISETP.GE.AND P0, PT, R30, 0x1, PT ;  /* 0x000000011e00780c */ /* 0x000fe20003f06270 */
[C---:B------:R-:W-:Y:S02]  /*3370*/  IMAD R29, R24.reuse, UR7, R29 ;  /* 0x00000007181d7c24 */ /* 0x040fe4000f8e021d */
[----:B------:R-:W-:Y:S01]  /*3380*/  IMAD.WIDE.U32 R4, R24, UR6, R26 ;  /* 0x0000000618047c25 */ /* 0x000fe2000f8e001a */
[----:B------:R-:W-:-:S02]  /*3390*/  ISETP.LT.OR P4, PT, R6, 0x1, !P0 ;  /* 0x000000010600780c */ /* 0x000fc40004781670 */
[----:B------:R-:W-:-:S04]  /*33a0*/  IADD3 R4, P1, R4, UR8, RZ ;  /* 0x0000000804047c10 */ /* 0x000fc8000ff3e0ff */
[----:B------:R-:W-:-:S07]  /*33b0*/  IADD3.X R5, R5, UR9, R29, P1, !PT ;  /* 0x0000000905057c10 */ /* 0x000fce0008ffe41d */
[----:B------:R-:W-:Y:S05]  /*33c0*/  @P4 BRA `(.L_x_38) ;  /* 0x0000000000044947 */ /* 0x000fea0003800000 */
[----:B------:R0:W5:Y:S02]  /*33d0*/  LDG.E.U8 R28, desc[UR18][R4.64] ;  /* 0x00000012041c7981 */ /* 0x000164000c1e1100 */
.L_x_38:
[----:B------:R-:W-:Y:S05]  /*33e0*/  BSYNC B1 ;  /* 0x0000000000017941 */ /* 0x000fea0003800000 */
.L_x_37:
[----:B-----5:R-:W-:Y:S01]  /*33f0*/  LOP3.LUT R28, R28, 0xff, RZ, 0xc0, !PT ;  /* 0x000000ff1c1c7812 */ /* 0x020fe200078ec0ff */
[----:B------:R-:W-:Y:S01]  /*3400*/  BSSY B1, `(.L_x_39) ;  /* 0x000000b000017945 */ /* 0x000fe20003800000 */
[----:B------:R-:W-:Y:S02]  /*3410*/  ISETP.LT.OR P3, PT, R6, 0x2, !P0 ;  /* 0x000000020600780c */ /* 0x000fe40004761670 */
[----:B------:R-:W-:-:S05]  /*3420*/  F2FP.F16.E4M3.UNPACK_B R28, R28 ;  /* 0x0000001cff1c723e */ /* 0x000fca00020006ff */
[----:B------:R-:W-:-:S05]  /*3430*/  HADD2.F32 R29, -RZ, R28.H0_H0 ;  /* 0x2000001cff1d7230 */ /* 0x000fca0000004100 */
[----:B------:R-:W-:-:S04]  /*3440*/  FMUL R28, R29, R12 ;  /* 0x0000000c1d1c7220 */ /* 0x000fc80000400000 */
[----:B------:R-:W-:-:S05]  /*3450*/  FFMA R28, R149, R10, R28 ;  /* 0x0000000a951c7223 */ /* 0x000fca000000001c */
[----:B------:R-:W-:Y:S02]  /*3460*/  F2FP.SATFINITE.E4M3.F32.PACK_AB_MERGE_C R29, RZ, R28, RZ ;  /* 0x0000001cff1d723e */ /* 0x000fe400048070ff */
[----:B------:R-:W-:-:S03]  /*3470*/  PRMT R28, RZ, 0x7610, R28 ;  /* 0x00007610ff1c7816 */ /* 0x000fc6000000001c */
[----:B------:R1:W-:Y:S01]  /*3480*/  @!P4 STG.E.U8 desc[UR18][R18.64], R29 ;  /* 0x0000001d1200c986 */ /* 0x0003e2000c101112 */
[----:B------:R-:W-:Y:S05]  /*3490*/  @P3 BRA `(.L_x_40) ;  /* 0x0000000000043947 */ /* 0x000fea0003800000 */
[----:B------:R2:W5:Y:S02]  /*34a0*/  LDG.E.U8 R28, desc[UR18][R4.64+0x1] ;  /* 0x00000112041c7981 */ /* 0x000564000c1e1100 */
.L_x_40:
[----:B------:R-:W-:Y:S05]  /*34b0*/  BSYNC B1 ;  /* 0x0000000000017941 */ /* 0x000fea0003800000 */
.L_x_39:
[----:B-----5:R-:W-:Y:S01]  /*34c0*/  LOP3.LUT R28, R28, 0xff, RZ, 0xc0, !PT ;  /* 0x000000ff1c1c7812 */ /* 0x020fe200078ec0ff */
[----:B------:R-:W-:Y:S01]  /*34d0*/  BSSY B1, `(.L_x_41) ;  /* 0x0000013000017945 */ /* 0x000fe20003800000 */
[----:B------:R-:W-:Y:S02]  /*34e0*/  IADD3 R31, P1, R24, 0x8, RZ ;  /* 0x00000008181f7810 */ /* 0x000fe40007f3e0ff */
[----:B------:R-:W-:-:S03]  /*34f0*/  F2FP.F16.E4M3.UNPACK_B R28, R28 ;  /* 0x0000001cff1c723e */ /* 0x000fc600020006ff */
[----:B------:R-:W-:Y:S01]  /*3500*/  IMAD.X R24, RZ, RZ, R25, P1 ;  /* 0x000000ffff187224 */ /* 0x000fe200008e0619 */
[----:B------:R-:W-:Y:S01]  /*3510*/  ISETP.GE.AND P1, PT, R30, 0x9, PT ;  /* 0x000000091e00780c */ /* 0x000fe20003f26270 */
[----:B-1----:R-:W-:Y:S02]  /*3520*/  HADD2.F32 R29, -RZ, R28.H0_H0 ;  /* 0x2000001cff1d7230 */ /* 0x002fe40000004100 */
[----:B------:R-:W-:Y:S01]  /*3530*/  IMAD R24, R24, UR6, RZ ;  /* 0x0000000618187c24 */ /* 0x000fe2000f8e02ff */
[----:B------:R-:W-:Y:S01]  /*3540*/  ISETP.LT.OR P5, PT, R6, 0x1, !P1 ;  /* 0x000000010600780c */ /* 0x000fe20004fa1670 */
[----:B------:R-:W-:-:S04]  /*3550*/  IMAD.WIDE.U32 R26, R31, UR6, R26 ;  /* 0x000000061f1a7c25 */ /* 0x000fc8000f8e001a */
[----:B------:R-:W-:Y:S01]  /*3560*/  FMUL R29, R29, R12 ;  /* 0x0000000c1d1d7220 */ /* 0x000fe20000400000 */
[----:B------:R-:W-:-:S03]  /*3570*/  IMAD R31, R31, UR7, R24 ;  /* 0x000000071f1f7c24 */ /* 0x000fc6000f8e0218 */
[----:B------:R-:W-:Y:S01]  /*3580*/  FFMA R29, R144, R10, R29 ;  /* 0x0000000a901d7223 */ /* 0x000fe2000000001d */
[----:B------:R-:W-:Y:S02]  /*3590*/  IADD3 R24, P4, R26, UR8, RZ ;  /* 0x000000081a187c10 */ /* 0x000fe4000ff9e0ff */
[----:B------:R-:W-:Y:S02]  /*35a0*/  PRMT R26, RZ, 0x7610, R26 ;  /* 0x00007610ff1a7816 */ /* 0x000fe4000000001a */
[----:B------:R-:W-:Y:S02]  /*35b0*/  F2FP.SATFINITE.E4M3.F32.PACK_AB_MERGE_C R29, RZ, R29, RZ ;  /* 0x0000001dff1d723e */ /* 0x000fe400048070ff */
[----:B------:R-:W-:-:S03]  /*35c0*/  IADD3.X R25, R27, UR9, R31, P4, !PT ;  /* 0x000000091b197c10 */ /* 0x000fc6000a7fe41f */
[----:B------:R1:W-:Y:S01]  /*35d0*/  @!P3 STG.E.U8 desc[UR18][R18.64+0x1], R29 ;  /* 0x0000011d1200b986 */ /* 0x0003e2000c101112 */
[----:B------:R-:W-:Y:S05]  /*35e0*/  @P5 BRA `(.L_x_42) ;  /* 0x0000000000045947 */ /* 0x000fea0003800000 */
[----:B------:R3:W5:Y:S02]  /*35f0*/  LDG.E.U8 R26, desc[UR18][R24.64] ;  /* 0x00000012181a7981 */ /* 0x000764000c1e1100 */
.L_x_42:
[----:B------:R-:W-:Y:S05]  /*3600*/  BSYNC B1 ;  /* 0x0000000000017941 */ /* 0x000fea0003800000 */
.L_x_41:
        /* <DEDUP_REMOVED lines=12> */
.L_x_44:
[----:B------:R-:W-:Y:S05]  /*36d0*/  BSYNC B1 ;  /* 0x0000000000017941 */ /* 0x000fea0003800000 */
.L_x_43:
[----:B-----5:R-:W-:Y:S01]  /*36e0*/  LOP3.LUT R26, R26, 0xff, RZ, 0xc0, !PT ;  /* 0x000000ff1a1a7812 */ /* 0x020fe200078ec0ff */
[----:B------:R-:W-:Y:S01]  /*36f0*/  BSSY B1, `(.L_x_45) ;  /* 0x000000b000017945 */ /* 0x000fe20003800000 */
[----:B------:R-:W-:Y:S02]  /*3700*/  ISETP.LT.OR P4, PT, R6, 0x9, !P0 ;  /* 0x000000090600780c */ /* 0x000fe40004781670 */
[----:B------:R-:W-:-:S05]  /*3710*/  F2FP.F16.E4M3.UNPACK_B R26, R26 ;  /* 0x0000001aff1a723e */ /* 0x000fca00020006ff */
[----:B----4-:R-:W-:Y:S01]  /*3720*/  HADD2.F32 R27, -RZ, R26.H0_H0 ;  /* 0x2000001aff1b7230 */ /* 0x010fe20000004100 */
[----:B------:R-:W-:-:S04]  /*3730*/  PRMT R26, RZ, 0x7610, R26 ;  /* 0x00007610ff1a7816 */ /* 0x000fc8000000001a */
[----:B------:R-:W-:-:S04]  /*3740*/  FMUL R27, R27, R12 ;  /* 0x0000000c1b1b7220 */ /* 0x000fc80000400000 */
[----:B------:R-:W-:-:S05]  /*3750*/  FFMA R27, R142, R10, R27 ;  /* 0x0000000a8e1b7223 */ /* 0x000fca000000001b */
[----:B------:R-:W-:-:S05]  /*3760*/  F2FP.SATFINITE.E4M3.F32.PACK_AB_MERGE_C R27, RZ, R27, RZ ;  /* 0x0000001bff1b723e */ /* 0x000fca00048070ff */
[----:B------:R4:W-:Y:S01]  /*3770*/  @!P3 STG.E.U8 desc[UR18][R16.64+0x1], R27 ;  /* 0x0000011b1000b986 */ /* 0x0009e2000c101112 */
[----:B------:R-:W-:Y:S05]  /*3780*/  @P4 BRA `(.L_x_46) ;  /* 0x0000000000044947 */ /* 0x000fea0003800000 */
[----:B------:R0:W5:Y:S02]  /*3790*/  LDG.E.U8 R26, desc[UR18][R4.64+0x8] ;  /* 0x00000812041a7981 */ /* 0x000164000c1e1100 */
.L_x_46:
[----:B------:R-:W-:Y:S05]  /*37a0*/  BSYNC B1 ;  /* 0x0000000000017941 */ /* 0x000fea0003800000 */
.L_x_45:
[----:B-----5:R-:W-:Y:S01]  /*37b0*/  LOP3.LUT R26, R26, 0xff, RZ, 0xc0, !PT ;  /* 0x000000ff1a1a7812 */ /* 0x020fe200078ec0ff */
[----:B------:R-:W-:Y:S01]  /*37c0*/  BSSY B1, `(.L_x_47) ;  /* 0x000000b000017945 */ /* 0x000fe20003800000 */
[----:B------:R-:W-:Y:S02]  /*37d0*/  ISETP.LT.OR P3, PT, R6, 0xa, !P0 ;  /* 0x0000000a0600780c */ /* 0x000fe40004761670 */
[----:B------:R-:W-:-:S05]  /*37e0*/  F2FP.F16.E4M3.UNPACK_B R26, R26 ;  /* 0x0000001aff1a723e */ /* 0x000fca00020006ff */
[----:B----4-:R-:W-:-:S05]  /*37f0*/  HADD2.F32 R27, -RZ, R26.H0_H0 ;  /* 0x2000001aff1b7230 */ /* 0x010fca0000004100 */
[----:B------:R-:W-:-:S04]  /*3800*/  FMUL R26, R27, R12 ;  /* 0x0000000c1b1a7220 */ /* 0x000fc80000400000 */
[----:B------:R-:W-:-:S05]  /*3810*/  FFMA R26, R145, R10, R26 ;  /* 0x0000000a911a7223 */ /* 0x000fca000000001a */
[----:B------:R-:W-:Y:S02]  /*3820*/  F2FP.SATFINITE.E4M3.F32.PACK_AB_MERGE_C R27, RZ, R26, RZ ;  /* 0x0000001aff1b723e */ /* 0x000fe400048070ff */
[----:B------:R-:W-:-:S03]  /*3830*/  PRMT R26, RZ, 0x7610, R26 ;  /* 0x00007610ff1a7816 */ /* 0x000fc6000000001a */
[----:B------:R4:W-:Y:S01]  /*3840*/  @!P4 STG.E.U8 desc[UR18][R18.64+0x8], R27 ;  /* 0x0000081b1200c986 */ /* 0x0009e2000c101112 */
[----:B------:R-:W-:Y:S05]  /*3850*/  @P3 BRA `(.L_x_48) ;  /* 0x0000000000043947 */ /* 0x000fea0003800000 */
[----:B------:R0:W5:Y:S02]  /*3860*/  LDG.E.U8 R26, desc[UR18][R4.64+0x9] ;  /* 0x00000912041a7981 */ /* 0x000164000c1e1100 */
.L_x_48:
[----:B------:R-:W-:Y:S05]  /*3870*/  BSYNC B1 ;  /* 0x0000000000017941 */ /* 0x000fea0003800000 */
.L_x_47:
        /* <DEDUP_REMOVED lines=12> */
.L_x_50:
[----:B------:R-:W-:Y:S05]  /*3940*/  BSYNC B1 ;  /* 0x0000000000017941 */ /* 0x000fea0003800000 */
.L_x_49:
        /* <DEDUP_REMOVED lines=12> */
.L_x_52:
[----:B------:R-:W-:Y:S05]  /*3a10*/  BSYNC B1 ;  /* 0x0000000000017941 */ /* 0x000fea0003800000 */
.L_x_51:
        /* <DEDUP_REMOVED lines=12> */
.L_x_54:
[----:B------:R-:W-:Y:S05]  /*3ae0*/  BSYNC B1 ;  /* 0x0000000000017941 */ /* 0x000fea0003800000 */
.L_x_53:
        /* <DEDUP_REMOVED lines=12> */
.L_x_56:
[----:B------:R-:W-:Y:S05]  /*3bb0*/  BSYNC B1 ;  /* 0x0000000000017941 */ /* 0x000fea0003800000 */
.L_x_55:
        /* <DEDUP_REMOVED lines=12> */
.L_x_58:
[----:B------:R-:W-:Y:S05]  /*3c80*/  BSYNC B1 ;  /* 0x0000000000017941 */ /* 0x000fea0003800000 */
.L_x_57:
        /* <DEDUP_REMOVED lines=12> */
.L_x_60:
[----:B------:R-:W-:Y:S05]  /*3d50*/  BSYNC B1 ;  /* 0x0000000000017941 */ /* 0x000fea0003800000 */
.L_x_59:
        /* <DEDUP_REMOVED lines=12> */
.L_x_62:
[----:B------:R-:W-:Y:S05]  /*3e20*/  BSYNC B1 ;  /* 0x0000000000017941 */ /* 0x000fea0003800000 */
.L_x_61:
        /* <DEDUP_REMOVED lines=12> */
.L_x_64:
[----:B------:R-:W-:Y:S05]  /*3ef0*/  BSYNC B1 ;  /* 0x0000000000017941 */ /* 0x000fea0003800000 */
.L_x_63:
        /* <DEDUP_REMOVED lines=12> */
.L_x_66:
[----:B------:R-:W-:Y:S05]  /*3fc0*/  BSYNC B1 ;  /* 0x0000000000017941 */ /* 0x000fea0003800000 */
.L_x_65:
        /* <DEDUP_REMOVED lines=12> */
.L_x_68:
[----:B------:R-:W-:Y:S05]  /*4090*/  BSYNC B1 ;  /* 0x0000000000017941 */ /* 0x000fea0003800000 */
.L_x_67:
        /* <DEDUP_REMOVED lines=12> */
.L_x_70:
[----:B------:R-:W-:Y:S05]  /*4160*/  BSYNC B1 ;  /* 0x0000000000017941 */ /* 0x000fea0003800000 */
.L_x_69:
        /* <DEDUP_REMOVED lines=12> */
.L_x_72:
[----:B------:R-:W-:Y:S05]  /*4230*/  BSYNC B1 ;  /* 0x0000000000017941 */ /* 0x000fea0003800000 */
.L_x_71:
        /* <DEDUP_REMOVED lines=12> */
.L_x_74:
[----:B------:R-:W-:Y:S05]  /*4300*/  BSYNC B1 ;  /* 0x0000000000017941 */ /* 0x000fea0003800000 */
.L_x_73:
        /* <DEDUP_REMOVED lines=12> */
.L_x_76:
[----:B------:R-:W-:Y:S05]  /*43d0*/  BSYNC B1 ;  /* 0x0000000000017941 */ /* 0x000fea0003800000 */
.L_x_75:
        /* <DEDUP_REMOVED lines=12> */
.L_x_78:
[----:B------:R-:W-:Y:S05]  /*44a0*/  BSYNC B1 ;  /* 0x0000000000017941 */ /* 0x000fea0003800000 */
.L_x_77:
        /* <DEDUP_REMOVED lines=12> */
.L_x_80:
[----:B------:R-:W-:Y:S05]  /*4570*/  BSYNC B1 ;  /* 0x0000000000017941 */ /* 0x000fea0003800000 */
.L_x_79:
        /* <DEDUP_REMOVED lines=12> */
.L_x_82:
[----:B------:R-:W-:Y:S05]  /*4640*/  BSYNC B1 ;  /* 0x0000000000017941 */ /* 0x000fea0003800000 */
.L_x_81:
        /* <DEDUP_REMOVED lines=12> */
.L_x_84:
[----:B------:R-:W-:Y:S05]  /*4710*/  BSYNC B1 ;  /* 0x0000000000017941 */ /* 0x000fea0003800000 */
.L_x_83:
        /* <DEDUP_REMOVED lines=12> */
.L_x_86:
[----:B------:R-:W-:Y:S05]  /*47e0*/  BSYNC B1 ;  /* 0x0000000000017941 */ /* 0x000fea0003800000 */
.L_x_85:
        /* <DEDUP_REMOVED lines=12> */
.L_x_88:
[----:B------:R-:W-:Y:S05]  /*48b0*/  BSYNC B1 ;  /* 0x0000000000017941 */ /* 0x000fea0003800000 */
.L_x_87:
        /* <DEDUP_REMOVED lines=12> */
.L_x_90:
[----:B------:R-:W-:Y:S05]  /*4980*/  BSYNC B1 ;  /* 0x0000000000017941 */ /* 0x000fea0003800000 */
.L_x_89:
        /* <DEDUP_REMOVED lines=12> */
.L_x_92:
[----:B------:R-:W-:Y:S05]  /*4a50*/  BSYNC B1 ;  /* 0x0000000000017941 */ /* 0x000fea0003800000 */
.L_x_91:
        /* <DEDUP_REMOVED lines=12> */
.L_x_94:
[----:B------:R-:W-:Y:S05]  /*4b20*/  BSYNC B1 ;  /* 0x0000000000017941 */ /* 0x000fea0003800000 */
.L_x_93:
        /* <DEDUP_REMOVED lines=12> */
.L_x_96:
[----:B------:R-:W-:Y:S05]  /*4bf0*/  BSYNC B1 ;  /* 0x0000000000017941 */ /* 0x000fea0003800000 */
.L_x_95:
        /* <DEDUP_REMOVED lines=12> */
.L_x_98:
[----:B------:R-:W-:Y:S05]  /*4cc0*/  BSYNC B1 ;  /* 0x0000000000017941 */ /* 0x000fea0003800000 */
.L_x_97:
        /* <DEDUP_REMOVED lines=12> */
.L_x_100:
[----:B------:R-:W-:Y:S05]  /*4d90*/  BSYNC B1 ;  /* 0x0000000000017941 */ /* 0x000fea0003800000 */
.L_x_99:
        /* <DEDUP_REMOVED lines=12> */
.L_x_102:
[----:B------:R-:W-:Y:S05]  /*4e60*/  BSYNC B1 ;  /* 0x0000000000017941 */ /* 0x000fea0003800000 */
.L_x_101:
        /* <DEDUP_REMOVED lines=12> */
.L_x_104:
[----:B------:R-:W-:Y:S05]  /*4f30*/  BSYNC B1 ;  /* 0x0000000000017941 */ /* 0x000fea0003800000 */
.L_x_103:
        /* <DEDUP_REMOVED lines=12> */
.L_x_106:
[----:B------:R-:W-:Y:S05]  /*5000*/  BSYNC B1 ;  /* 0x0000000000017941 */ /* 0x000fea0003800000 */
.L_x_105:
        /* <DEDUP_REMOVED lines=12> */
.L_x_108:
[----:B------:R-:W-:Y:S05]  /*50d0*/  BSYNC B1 ;  /* 0x0000000000017941 */ /* 0x000fea0003800000 */
.L_x_107:
        /* <DEDUP_REMOVED lines=12> */
.L_x_110:
[----:B------:R-:W-:Y:S05]  /*51a0*/  BSYNC B1 ;  /* 0x0000000000017941 */ /* 0x000fea0003800000 */
.L_x_109:
        /* <DEDUP_REMOVED lines=12> */
.L_x_112:
[----:B------:R-:W-:Y:S05]  /*5270*/  BSYNC B1 ;  /* 0x0000000000017941 */ /* 0x000fea0003800000 */
.L_x_111:
        /* <DEDUP_REMOVED lines=12> */
.L_x_114:
[----:B------:R-:W-:Y:S05]  /*5340*/  BSYNC B1 ;  /* 0x0000000000017941 */ /* 0x000fea0003800000 */
.L_x_113:
        /* <DEDUP_REMOVED lines=12> */
.L_x_116:
[----:B------:R-:W-:Y:S05]  /*5410*/  BSYNC B1 ;  /* 0x0000000000017941 */ /* 0x000fea0003800000 */
.L_x_115:
        /* <DEDUP_REMOVED lines=12> */
.L_x_118:
[----:B------:R-:W-:Y:S05]  /*54e0*/  BSYNC B1 ;  /* 0x0000000000017941 */ /* 0x000fea0003800000 */
.L_x_117:
        /* <DEDUP_REMOVED lines=12> */
.L_x_120:
[----:B------:R-:W-:Y:S05]  /*55b0*/  BSYNC B1 ;  /* 0x0000000000017941 */ /* 0x000fea0003800000 */
.L_x_119:
        /* <DEDUP_REMOVED lines=12> */
.L_x_122:
[----:B------:R-:W-:Y:S05]  /*5680*/  BSYNC B1 ;  /* 0x0000000000017941 */ /* 0x000fea0003800000 */
.L_x_121:
        /* <DEDUP_REMOVED lines=12> */
.L_x_124:
[----:B------:R-:W-:Y:S05]  /*5750*/  BSYNC B1 ;  /* 0x0000000000017941 */ /* 0x000fea0003800000 */
.L_x_123:
        /* <DEDUP_REMOVED lines=12> */
.L_x_126:
[----:B------:R-:W-:Y:S05]  /*5820*/  BSYNC B1 ;  /* 0x0000000000017941 */ /* 0x000fea0003800000 */
.L_x_125:
        /* <DEDUP_REMOVED lines=12> */
.L_x_128:
[----:B------:R-:W-:Y:S05]  /*58f0*/  BSYNC B1 ;  /* 0x0000000000017941 */ /* 0x000fea0003800000 */
.L_x_127:
        /* <DEDUP_REMOVED lines=12> */
.L_x_130:
[----:B------:R-:W-:Y:S05]  /*59c0*/  BSYNC B1 ;  /* 0x0000000000017941 */ /* 0x000fea0003800000 */
.L_x_129:
        /* <DEDUP_REMOVED lines=12> */
.L_x_132:
[----:B------:R-:W-:Y:S05]  /*5a90*/  BSYNC B1 ;  /* 0x0000000000017941 */ /* 0x000fea0003800000 */
.L_x_131:
        /* <DEDUP_REMOVED lines=12> */
.L_x_134:
[----:B------:R-:W-:Y:S05]  /*5b60*/  BSYNC B1 ;  /* 0x0000000000017941 */ /* 0x000fea0003800000 */
.L_x_133:
        /* <DEDUP_REMOVED lines=12> */
.L_x_136:
[----:B------:R-:W-:Y:S05]  /*5c30*/  BSYNC B1 ;  /* 0x0000000000017941 */ /* 0x000fea0003800000 */
.L_x_135:
        /* <DEDUP_REMOVED lines=12> */
.L_x_138:
[----:B------:R-:W-:Y:S05]  /*5d00*/  BSYNC B1 ;  /* 0x0000000000017941 */ /* 0x000fea0003800000 */
.L_x_137:
        /* <DEDUP_REMOVED lines=12> */
.L_x_140:
[----:B------:R-:W-:Y:S05]  /*5dd0*/  BSYNC B1 ;  /* 0x0000000000017941 */ /* 0x000fea0003800000 */
.L_x_139:
        /* <DEDUP_REMOVED lines=12> */
.L_x_142:
[----:B------:R-:W-:Y:S05]  /*5ea0*/  BSYNC B1 ;  /* 0x0000000000017941 */ /* 0x000fea0003800000 */
.L_x_141:
        /* <DEDUP_REMOVED lines=12> */
.L_x_144:
[----:B------:R-:W-:Y:S05]  /*5f70*/  BSYNC B1 ;  /* 0x0000000000017941 */ /* 0x000fea0003800000 */
.L_x_143:
        /* <DEDUP_REMOVED lines=12> */
.L_x_146:
[----:B------:R-:W-:Y:S05]  /*6040*/  BSYNC B1 ;  /* 0x0000000000017941 */ /* 0x000fea0003800000 */
.L_x_145:
        /* <DEDUP_REMOVED lines=12> */
.L_x_148:
[----:B------:R-:W-:Y:S05]  /*6110*/  BSYNC B1 ;  /* 0x0000000000017941 */ /* 0x000fea0003800000 */
.L_x_147:
        /* <DEDUP_REMOVED lines=12> */
.L_x_150:
[----:B------:R-:W-:Y:S05]  /*61e0*/  BSYNC B1 ;  /* 0x0000000000017941 */ /* 0x000fea0003800000 */
.L_x_149:
        /* <DEDUP_REMOVED lines=12> */
.L_x_152:
[----:B------:R-:W-:Y:S05]  /*62b0*/  BSYNC B1 ;  /* 0x0000000000017941 */ /* 0x000fea0003800000 */
.L_x_151:
        /* <DEDUP_REMOVED lines=12> */
.L_x_154:
[----:B------:R-:W-:Y:S05]  /*6380*/  BSYNC B1 ;  /* 0x0000000000017941 */ /* 0x000fea0003800000 */
.L_x_153:
        /* <DEDUP_REMOVED lines=12> */
.L_x_156:
[----:B------:R-:W-:Y:S05]  /*6450*/  BSYNC B1 ;  /* 0x0000000000017941 */ /* 0x000fea0003800000 */
.L_x_155:
        /* <DEDUP_REMOVED lines=12> */
.L_x_158:
[----:B------:R-:W-:Y:S05]  /*6520*/  BSYNC B1 ;  /* 0x0000000000017941 */ /* 0x000fea0003800000 */
.L_x_157:
[----:B-----5:R-:W-:Y:S01]  /*6530*/  LOP3.LUT R26, R26, 0xff, RZ, 0xc0, !PT ;  /* 0x000000ff1a1a7812 */ /* 0x020fe200078ec0ff */
[----:B------:R-:W-:Y:S01]  /*6540*/  BSSY B1, `(.L_x_159) ;  /* 0x000000b000017945 */ /* 0x000fe20003800000 */
[----:B------:R-:W-:Y:S02]  /*6550*/  ISETP.LT.OR P0, PT, R6, 0x7a, !P0 ;  /* 0x0000007a0600780c */ /* 0x000fe40004701670 */
[----:B------:R-:W-:-:S05]  /*6560*/  F2FP.F16.E4M3.UNPACK_B R26, R26 ;  /* 0x0000001aff1a723e */ /* 0x000fca00020006ff */
[----:B----4-:R-:W-:-:S05]  /*6570*/  HADD2.F32 R27, -RZ, R26.H0_H0 ;  /* 0x2000001aff1b7230 */ /* 0x010fca0000004100 */
[----:B------:R-:W-:-:S04]  /*6580*/  FMUL R26, R27, R12 ;  /* 0x0000000c1b1a7220 */ /* 0x000fc80000400000 */
[----:B------:R-:W-:Y:S01]  /*6590*/  FFMA R26, R21, R10, R26 ;  /* 0x0000000a151a7223 */ /* 0x000fe2000000001a */
[----:B------:R-:W-:-:S04]  /*65a0*/  PRMT R21, RZ, 0x7610, R21 ;  /* 0x00007610ff157816 */ /* 0x000fc80000000015 */
[----:B------:R-:W-:-:S05]  /*65b0*/  F2FP.SATFINITE.E4M3.F32.PACK_AB_MERGE_C R27, RZ, R26, RZ ;  /* 0x0000001aff1b723e */ /* 0x000fca00048070ff */
[----:B------:R4:W-:Y:S01]  /*65c0*/  @!P4 STG.E.U8 desc[UR18][R18.64+0x78], R27 ;  /* 0x0000781b1200c986 */ /* 0x0009e2000c101112 */
[----:B------:R-:W-:Y:S05]  /*65d0*/  @P0 BRA `(.L_x_160) ;  /* 0x0000000000040947 */ /* 0x000fea0003800000 */
[----:B------:R0:W5:Y:S02]  /*65e0*/  LDG.E.U8 R21, desc[UR18][R4.64+0x79] ;  /* 0x0000791204157981 */ /* 0x000164000c1e1100 */
.L_x_160:
[----:B------:R-:W-:Y:S05]  /*65f0*/  BSYNC B1 ;  /* 0x0000000000017941 */ /* 0x000fea0003800000 */
.L_x_159:
[----:B-----5:R-:W-:Y:S01]  /*6600*/  LOP3.LUT R21, R21, 0xff, RZ, 0xc0, !PT ;  /* 0x000000ff15157812 */ /* 0x020fe200078ec0ff */
[----:B------:R-:W-:Y:S01]  /*6610*/  BSSY B1, `(.L_x_161) ;  /* 0x000000b000017945 */ /* 0x000fe20003800000 */
[----:B------:R-:W-:Y:S02]  /*6620*/  ISETP.LT.OR P3, PT, R6, 0x79, !P1 ;  /* 0x000000790600780c */ /* 0x000fe40004f61670 */
[----:B------:R-:W-:Y:S02]  /*6630*/  F2FP.F16.E4M3.UNPACK_B R21, R21 ;  /* 0x00000015ff15723e */ /* 0x000fe400020006ff */
[----:B0-2---:R-:W-:-:S03]  /*6640*/  PRMT R4, RZ, 0x7610, R4 ;  /* 0x00007610ff047816 */ /* 0x005fc60000000004 */
[----:B------:R-:W-:-:S05]  /*6650*/  HADD2.F32 R21, -RZ, R21.H0_H0 ;  /* 0x20000015ff157230 */ /* 0x000fca0000004100 */
[----:B------:R-:W-:-:S04]  /*6660*/  FMUL R21, R21, R12 ;  /* 0x0000000c15157220 */ /* 0x000fc80000400000 */
[----:B------:R-:W-:-:S05]  /*6670*/  FFMA R21, R20, R10, R21 ;  /* 0x0000000a14157223 */ /* 0x000fca0000000015 */
[----:B------:R-:W-:-:S05]  /*6680*/  F2FP.SATFINITE.E4M3.F32.PACK_AB_MERGE_C R21, RZ, R21, RZ ;  /* 0x00000015ff15723e */ /* 0x000fca00048070ff */
[----:B------:R0:W-:Y:S01]  /*6690*/  @!P0 STG.E.U8 desc[UR18][R18.64+0x79], R21 ;  /* 0x0000791512008986 */ /* 0x0001e2000c101112 */
[----:B------:R-:W-:Y:S05]  /*66a0*/  @P3 BRA `(.L_x_162) ;  /* 0x0000000000043947 */ /* 0x000fea0003800000 */
[----:B------:R2:W5:Y:S02]  /*66b0*/  LDG.E.U8 R4, desc[UR18][R24.64+0x78] ;  /* 0x0000781218047981 */ /* 0x000564000c1e1100 */
.L_x_162:
[----:B------:R-:W-:Y:S05]  /*66c0*/  BSYNC B1 ;  /* 0x0000000000017941 */ /* 0x000fea0003800000 */
.L_x_161:
        /* <DEDUP_REMOVED lines=12> */
.L_x_164:
[----:B------:R-:W-:Y:S05]  /*6790*/  BSYNC B1 ;  /* 0x0000000000017941 */ /* 0x000fea0003800000 */
.L_x_163:
[----:B------:R-:W-:Y:S05]  /*67a0*/  @P1 BRA `(.L_x_165) ;  /* 0x0000001000281947 */ /* 0x000fea0003800000 */
[----:B-----5:R-:W-:-:S04]  /*67b0*/  LOP3.LUT R4, R4, 0xff, RZ, 0xc0, !PT ;  /* 0x000000ff04047812 */ /* 0x020fc800078ec0ff */
[----:B------:R-:W-:-:S05]  /*67c0*/  F2FP.F16.E4M3.UNPACK_B R4, R4 ;  /* 0x00000004ff04723e */ /* 0x000fca00020006ff */
[----:B0-----:R-:W-:-:S05]  /*67d0*/  HADD2.F32 R5, -RZ, R4.H0_H0 ;  /* 0x20000004ff057230 */ /* 0x001fca0000004100 */
[----:B------:R-:W-:-:S04]  /*67e0*/  FMUL R5, R5, R12 ;  /* 0x0000000c05057220 */ /* 0x000fc80000400000 */
[----:B------:R-:W-:-:S05]  /*67f0*/  FFMA R5, R22, R10, R5 ;  /* 0x0000000a16057223 */ /* 0x000fca0000000005 */
[----:B------:R-:W-:-:S05]  /*6800*/  F2FP.SATFINITE.E4M3.F32.PACK_AB_MERGE_C R5, RZ, R5, RZ ;  /* 0x00000005ff05723e */ /* 0x000fca00048070ff */
[----:B------:R0:W-:Y:S01]  /*6810*/  STG.E.U8 desc[UR18][R16.64+0x79], R5 ;  /* 0x0000790510007986 */ /* 0x0001e2000c101112 */
[----:B------:R-:W-:Y:S05]  /*6820*/  BRA `(.L_x_165) ;  /* 0x0000001000087947 */ /* 0x000fea0003800000 */
.L_x_36:
[----:B------:R-:W-:Y:S01]  /*6830*/  ISETP.GE.AND P1, PT, R30, 0x1, PT ;  /* 0x000000011e00780c */ /* 0x000fe20003f26270 */
[-C--:B------:R-:W-:Y:S01]  /*6840*/  FMUL R149, R149, R10.reuse ;  /* 0x0000000a95957220 */ /* 0x080fe20000400000 */
[-C--:B------:R-:W-:Y:S01]  /*6850*/  FMUL R144, R144, R10.reuse ;  /* 0x0000000a90907220 */ /* 0x080fe20000400000 */
[----:B------:R-:W-:Y:S01]  /*6860*/  ISETP.GE.AND P0, PT, R30, 0x9, PT ;  /* 0x000000091e00780c */ /* 0x000fe20003f06270 */
[-C--:B------:R-:W-:Y:S01]  /*6870*/  FMUL R147, R147, R10.reuse ;  /* 0x0000000a93937220 */ /* 0x080fe20000400000 */
[----:B------:R-:W-:Y:S01]  /*6880*/  ISETP.LT.OR P4, PT, R6, 0x1, !P1 ;  /* 0x000000010600780c */ /* 0x000fe20004f81670 */
[-C--:B------:R-:W-:Y:S01]  /*6890*/  FMUL R142, R142, R10.reuse ;  /* 0x0000000a8e8e7220 */ /* 0x080fe20000400000 */
[----:B------:R-:W-:Y:S01]  /*68a0*/  ISETP.LT.OR P5, PT, R6, 0x2, !P1 ;  /* 0x000000020600780c */ /* 0x000fe20004fa1670 */
[-C--:B------:R-:W-:Y:S01]  /*68b0*/  FMUL R145, R145, R10.reuse ;  /* 0x0000000a91917220 */ /* 0x080fe20000400000 */
[----:B------:R-:W-:Y:S01]  /*68c0*/  F2FP.SATFINITE.E4M3.F32.PACK_AB_MERGE_C R149, RZ, R149, RZ ;  /* 0x00000095ff95723e */ /* 0x000fe200048070ff */
[----:B------:R-:W-:Y:S01]  /*68d0*/  FMUL R140, R140, R10 ;  /* 0x0000000a8c8c7220 */ /* 0x000fe20000400000 */
[----:B------:R-:W-:Y:S01]  /*68e0*/  F2FP.SATFINITE.E4M3.F32.PACK_AB_MERGE_C R5, RZ, R144, RZ ;  /* 0x00000090ff05723e */ /* 0x000fe200048070ff */
[-C--:B------:R-:W-:Y:S01]  /*68f0*/  FMUL R143, R143, R10.reuse ;  /* 0x0000000a8f8f7220 */ /* 0x080fe20000400000 */
[----:B------:R-:W-:Y:S01]  /*6900*/  ISETP.LT.OR P3, PT, R6, 0x1, !P0 ;  /* 0x000000010600780c */ /* 0x000fe20004761670 */
[-C--:B------:R-:W-:Y:S01]  /*6910*/  FMUL R138, R138, R10.reuse ;  /* 0x0000000a8a8a7220 */ /* 0x080fe20000400000 */
[C---:B------:R-:W-:Y:S01]  /*6920*/  ISETP.LT.OR P6, PT, R6.reuse, 0xa, !P1 ;  /* 0x0000000a0600780c */ /* 0x040fe20004fc1670 */
[-C--:B------:R-:W-:Y:S01]  /*6930*/  FMUL R141, R141, R10.reuse ;  /* 0x0000000a8d8d7220 */ /* 0x080fe20000400000 */
[----:B------:R-:W-:Y:S01]  /*6940*/  F2FP.SATFINITE.E4M3.F32.PACK_AB_MERGE_C R147, RZ, R147, RZ ;  /* 0x00000093ff93723e */ /* 0x000fe200048070ff */
[----:B------:R-:W-:Y:S01]  /*6950*/  @!P4 STG.E.U8 desc[UR18][R18.64], R149 ;  /* 0x000000951200c986 */ /* 0x000fe2000c101112 */
[----:B------:R-:W-:Y:S01]  /*6960*/  ISETP.LT.OR P4, PT, R6, 0x2, !P0 ;  /* 0x000000020600780c */ /* 0x000fe20004781670 */
[----:B------:R-:W-:Y:S01]  /*6970*/  FMUL R136, R136, R10 ;  /* 0x0000000a88887220 */ /* 0x000fe20000400000 */
[----:B------:R-:W-:Y:S01]  /*6980*/  F2FP.SATFINITE.E4M3.F32.PACK_AB_MERGE_C R25, RZ, R142, RZ ;  /* 0x0000008eff19723e */ /* 0x000fe200048070ff */
[----:B------:R0:W-:Y:S01]  /*6990*/  @!P5 STG.E.U8 desc[UR18][R18.64+0x1], R5 ;  /* 0x000001051200d986 */ /* 0x0001e2000c101112 */
[C---:B------:R-:W-:Y:S01]  /*69a0*/  ISETP.LT.OR P5, PT, R6.reuse, 0x9, !P1 ;  /* 0x000000090600780c */ /* 0x040fe20004fa1670 */
[-C--:B------:R-:W-:Y:S01]  /*69b0*/  FMUL R139, R139, R10.reuse ;  /* 0x0000000a8b8b7220 */ /* 0x080fe20000400000 */
[----:B------:R-:W-:Y:S01]  /*69c0*/  F2FP.SATFINITE.E4M3.F32.PACK_AB_MERGE_C R145, RZ, R145, RZ ;  /* 0x00000091ff91723e */ /* 0x000fe200048070ff */
[----:B------:R-:W-:Y:S01]  /*69d0*/  @!P3 STG.E.U8 desc[UR18][R16.64], R147 ;  /* 0x000000931000b986 */ /* 0x000fe2000c101112 */
[----:B------:R-:W-:Y:S01]  /*69e0*/  ISETP.LT.OR P3, PT, R6, 0x9, !P0 ;  /* 0x000000090600780c */ /* 0x000fe20004761670 */
[-C--:B------:R-:W-:Y:S01]  /*69f0*/  FMUL R134, R134, R10.reuse ;  /* 0x0000000a86867220 */ /* 0x080fe20000400000 */
[----:B------:R-:W-:Y:S01]  /*6a00*/  F2FP.SATFINITE.E4M3.F32.PACK_AB_MERGE_C R143, RZ, R143, RZ ;  /* 0x0000008fff8f723e */ /* 0x000fe200048070ff */
[-C--:B------:R-:W-:Y:S01]  /*6a10*/  FMUL R137, R137, R10.reuse ;  /* 0x0000000a89897220 */ /* 0x080fe20000400000 */
[----:B------:R-:W-:Y:S01]  /*6a20*/  F2FP.SATFINITE.E4M3.F32.PACK_AB_MERGE_C R141, RZ, R141, RZ ;  /* 0x0000008dff8d723e */ /* 0x000fe200048070ff */
[----:B------:R1:W-:Y:S01]  /*6a30*/  @!P4 STG.E.U8 desc[UR18][R16.64+0x1], R25 ;  /* 0x000001191000c986 */ /* 0x0003e2000c101112 */
[----:B------:R-:W-:Y:S01]  /*6a40*/  ISETP.LT.OR P4, PT, R6, 0xa, !P0 ;  /* 0x0000000a0600780c */ /* 0x000fe20004781670 */
[----:B------:R-:W-:Y:S01]  /*6a50*/  FMUL R132, R132, R10 ;  /* 0x0000000a84847220 */ /* 0x000fe20000400000 */
[----:B0-----:R-:W-:Y:S01]  /*6a60*/  F2FP.SATFINITE.E4M3.F32.PACK_AB_MERGE_C R5, RZ, R140, RZ ;  /* 0x0000008cff05723e */ /* 0x001fe200048070ff */
[----:B------:R-:W-:Y:S01]  /*6a70*/  @!P5 STG.E.U8 desc[UR18][R18.64+0x8], R145 ;  /* 0x000008911200d986 */ /* 0x000fe2000c101112 */
[C---:B------:R-:W-:Y:S01]  /*6a80*/  ISETP.LT.OR P5, PT, R6.reuse, 0x11, !P1 ;  /* 0x000000110600780c */ /* 0x040fe20004fa1670 */
[-C--:B------:R-:W-:Y:S01]  /*6a90*/  FMUL R135, R135, R10.reuse ;  /* 0x0000000a87877220 */ /* 0x080fe20000400000 */
[----:B------:R-:W-:Y:S01]  /*6aa0*/  F2FP.SATFINITE.E4M3.F32.PACK_AB_MERGE_C R139, RZ, R139, RZ ;  /* 0x0000008bff8b723e */ /* 0x000fe200048070ff */
[----:B------:R0:W-:Y:S01]  /*6ab0*/  @!P6 STG.E.U8 desc[UR18][R18.64+0x9], R5 ;  /* 0x000009051200e986 */ /* 0x0001e2000c101112 */
[----:B------:R-:W-:Y:S01]  /*6ac0*/  ISETP.LT.OR P6, PT, R6, 0x12, !P1 ;  /* 0x000000120600780c */ /* 0x000fe20004fc1670 */
[----:B------:R-:W-:Y:S01]  /*6ad0*/  FMUL R130, R130, R10 ;  /* 0x0000000a82827220 */ /* 0x000fe20000400000 */
[----:B------:R-:W-:Y:S01]  /*6ae0*/  F2FP.SATFINITE.E4M3.F32.PACK_AB_MERGE_C R137, RZ, R137, RZ ;  /* 0x00000089ff89723e */ /* 0x000fe200048070ff */
[----:B------:R-:W-:Y:S01]  /*6af0*/  @!P3 STG.E.U8 desc[UR18][R16.64+0x8], R143 ;  /* 0x0000088f1000b986 */ /* 0x000fe2000c101112 */
[----:B-1----:R-:W-:Y:S01]  /*6b00*/  F2FP.SATFINITE.E4M3.F32.PACK_AB_MERGE_C R25, RZ, R138, RZ ;  /* 0x0000008aff19723e */ /* 0x002fe200048070ff */
[-C--:B------:R-:W-:Y:S01]  /*6b10*/  FMUL R133, R133, R10.reuse ;  /* 0x0000000a85857220 */ /* 0x080fe20000400000 */
[----:B------:R-:W-:Y:S01]  /*6b20*/  ISETP.LT.OR P3, PT, R6, 0x11, !P0 ;  /* 0x000000110600780c */ /* 0x000fe20004761670 */
[-C--:B------:R-:W-:Y:S01]  /*6b30*/  FMUL R128, R128, R10.reuse ;  /* 0x0000000a80807220 */ /* 0x080fe20000400000 */
[----:B------:R-:W-:Y:S01]  /*6b40*/  F2FP.SATFINITE.E4M3.F32.PACK_AB_MERGE_C R135, RZ, R135, RZ ;  /* 0x00000087ff87723e */ /* 0x000fe200048070ff */
[----:B------:R1:W-:Y:S01]  /*6b50*/  @!P4 STG.E.U8 desc[UR18][R16.64+0x9], R25 ;  /* 0x000009191000c986 */ /* 0x0003e2000c101112 */
[C---:B------:R-:W-:Y:S01]  /*6b60*/  ISETP.LT.OR P4, PT, R6.reuse, 0x12, !P0 ;  /* 0x000000120600780c */ /* 0x040fe20004781670 */
[----:B------:R-:W-:Y:S01]  /*6b70*/  FMUL R131, R131, R10 ;  /* 0x0000000a83837220 */ /* 0x000fe20000400000 */
[----:B0-----:R-:W-:Y:S01]  /*6b80*/  F2FP.SATFINITE.E4M3.F32.PACK_AB_MERGE_C R5, RZ, R136, RZ ;  /* 0x00000088ff05723e */ /* 0x001fe200048070ff */
[----:B------:R-:W-:Y:S01]  /*6b90*/  @!P5 STG.E.U8 desc[UR18][R18.64+0x10], R141 ;  /* 0x0000108d1200d986 */ /* 0x000fe2000c101112 */
[----:B------:R-:W-:Y:S01]  /*6ba0*/  ISETP.LT.OR P5, PT, R6, 0x19, !P1 ;  /* 0x000000190600780c */ /* 0x000fe20004fa1670 */
[-C--:B------:R-:W-:Y:S01]  /*6bb0*/  FMUL R126, R126, R10.reuse ;  /* 0x0000000a7e7e7220 */ /* 0x080fe20000400000 */
[----:B------:R-:W-:Y:S01]  /*6bc0*/  F2FP.SATFINITE.E4M3.F32.PACK_AB_MERGE_C R133, RZ, R133, RZ ;  /* 0x00000085ff85723e */ /* 0x000fe200048070ff */
[----:B------:R0:W-:Y:S01]  /*6bd0*/  @!P6 STG.E.U8 desc[UR18][R18.64+0x11], R5 ;  /* 0x000011051200e986 */ /* 0x0001e2000c101112 */
[----:B------:R-:W-:Y:S01]  /*6be0*/  ISETP.LT.OR P6, PT, R6, 0x1a, !P1 ;  /* 0x0000001a0600780c */ /* 0x000fe20004fc1670 */
[-C--:B------:R-:W-:Y:S01]  /*6bf0*/  FMUL R129, R129, R10.reuse ;  /* 0x0000000a81817220 */ /* 0x080fe20000400000 */
[----:B------:R-:W-:Y:S01]  /*6c00*/  FMUL R124, R124, R10 ;  /* 0x0000000a7c7c7220 */ /* 0x000fe20000400000 */
[----:B-1----:R-:W-:Y:S01]  /*6c10*/  F2FP.SATFINITE.E4M3.F32.PACK_AB_MERGE_C R25, RZ, R134, RZ ;  /* 0x00000086ff19723e */ /* 0x002fe200048070ff */
[----:B------:R-:W-:Y:S01]  /*6c20*/  @!P3 STG.E.U8 desc[UR18][R16.64+0x10], R139 ;  /* 0x0000108b1000b986 */ /* 0x000fe2000c101112 */
[C---:B------:R-:W-:Y:S01]  /*6c30*/  ISETP.LT.OR P3, PT, R6.reuse, 0x19, !P0 ;  /* 0x000000190600780c */ /* 0x040fe20004761670 */
        /* <DEDUP_REMOVED lines=37> */
[-C--:B------:R-:W-:Y:S01]  /*6e90*/  FMUL R112, R112, R10.reuse ;  /* 0x0000000a70707220 */ /* 0x080fe20000400000 */
        /* <DEDUP_REMOVED lines=81> */
[C---:B------:R-:W-:Y:S01]  /*73b0*/  ISETP.LT.OR P6, PT, R6.reuse, 0x52, !P1 ;  /* 0x000000520600780c */ /* 0x040fe20004fc1670 */
        /* <DEDUP_REMOVED lines=22> */
[----:B------:R-:W-:-:S02]  /*7520*/  ISETP.LT.OR P3, PT, R6, 0x59, !P0 ;  /* 0x000000590600780c */ /* 0x000fc40004761670 */
[----:B------:R-:W-:Y:S01]  /*7530*/  F2FP.SATFINITE.E4M3.F32.PACK_AB_MERGE_C R91, RZ, R91, RZ ;  /* 0x0000005bff5b723e */ /* 0x000fe200048070ff */
[----:B------:R1:W-:Y:S01]  /*7540*/  @!P4 STG.E.U8 desc[UR18][R16.64+0x51], R25 ;  /* 0x000051191000c986 */ /* 0x0003e2000c101112 */
[C---:B------:R-:W-:Y:S02]  /*7550*/  ISETP.LT.OR P4, PT, R6.reuse, 0x5a, !P0 ;  /* 0x0000005a0600780c */ /* 0x040fe40004781670 */
[----:B0-----:R-:W-:Y:S01]  /*7560*/  F2FP.SATFINITE.E4M3.F32.PACK_AB_MERGE_C R5, RZ, R100, RZ ;  /* 0x00000064ff05723e */ /* 0x001fe200048070ff */
[----:B------:R-:W-:Y:S01]  /*7570*/  @!P5 STG.E.U8 desc[UR18][R18.64+0x58], R105 ;  /* 0x000058691200d986 */ /* 0x000fe2000c101112 */
[C---:B------:R-:W-:Y:S02]  /*7580*/  ISETP.LT.OR P5, PT, R6.reuse, 0x61, !P1 ;  /* 0x000000610600780c */ /* 0x040fe40004fa1670 */
[----:B------:R-:W-:Y:S01]  /*7590*/  F2FP.SATFINITE.E4M3.F32.PACK_AB_MERGE_C R21, RZ, R21, RZ ;  /* 0x00000015ff15723e */ /* 0x000fe200048070ff */
[----:B------:R0:W-:Y:S01]  /*75a0*/  @!P6 STG.E.U8 desc[UR18][R18.64+0x59], R5 ;  /* 0x000059051200e986 */ /* 0x0001e2000c101112 */
[----:B------:R-:W-:-:S02]  /*75b0*/  ISETP.LT.OR P6, PT, R6, 0x62, !P1 ;  /* 0x000000620600780c */ /* 0x000fc40004fc1670 */
[----:B------:R-:W-:Y:S01]  /*75c0*/  F2FP.SATFINITE.E4M3.F32.PACK_AB_MERGE_C R23, RZ, R23, RZ ;  /* 0x00000017ff17723e */ /* 0x000fe200048070ff */
[----:B------:R-:W-:Y:S01]  /*75d0*/  @!P3 STG.E.U8 desc[UR18][R16.64+0x58], R103 ;  /* 0x000058671000b986 */ /* 0x000fe2000c101112 */
[----:B-1----:R-:W-:Y:S02]  /*75e0*/  F2FP.SATFINITE.E4M3.F32.PACK_AB_MERGE_C R25, RZ, R98, RZ ;  /* 0x00000062ff19723e */ /* 0x002fe400048070ff */
[C---:B------:R-:W-:Y:S02]  /*75f0*/  ISETP.LT.OR P3, PT, R6.reuse, 0x61, !P0 ;  /* 0x000000610600780c */ /* 0x040fe40004761670 */
[----:B------:R-:W-:Y:S01]  /*7600*/  F2FP.SATFINITE.E4M3.F32.PACK_AB_MERGE_C R27, RZ, R22, RZ ;  /* 0x00000016ff1b723e */ /* 0x000fe200048070ff */
[----:B------:R1:W-:Y:S01]  /*7610*/  @!P4 STG.E.U8 desc[UR18][R16.64+0x59], R25 ;  /* 0x000059191000c986 */ /* 0x0003e2000c101112 */
[C---:B------:R-:W-:Y:S02]  /*7620*/  ISETP.LT.OR P4, PT, R6.reuse, 0x62, !P0 ;  /* 0x000000620600780c */ /* 0x040fe40004781670 */
[----:B0-----:R-:W-:Y:S01]  /*7630*/  F2FP.SATFINITE.E4M3.F32.PACK_AB_MERGE_C R5, RZ, R96, RZ ;  /* 0x00000060ff05723e */ /* 0x001fe200048070ff */
[----:B------:R-:W-:Y:S01]  /*7640*/  @!P5 STG.E.U8 desc[UR18][R18.64+0x60], R101 ;  /* 0x000060651200d986 */ /* 0x000fe2000c101112 */
[----:B------:R-:W-:-:S03]  /*7650*/  ISETP.LT.OR P5, PT, R6, 0x69, !P1 ;  /* 0x000000690600780c */ /* 0x000fc60004fa1670 */
[----:B------:R0:W-:Y:S01]  /*7660*/  @!P6 STG.E.U8 desc[UR18][R18.64+0x61], R5 ;  /* 0x000061051200e986 */ /* 0x0001e2000c101112 */
[C---:B------:R-:W-:Y:S02]  /*7670*/  ISETP.LT.OR P6, PT, R6.reuse, 0x6a, !P1 ;  /* 0x0000006a0600780c */ /* 0x040fe40004fc1670 */
[----:B-1----:R-:W-:Y:S01]  /*7680*/  F2FP.SATFINITE.E4M3.F32.PACK_AB_MERGE_C R25, RZ, R94, RZ ;  /* 0x0000005eff19723e */ /* 0x002fe200048070ff */
[----:B------:R-:W-:Y:S01]  /*7690*/  @!P3 STG.E.U8 desc[UR18][R16.64+0x60], R99 ;  /* 0x000060631000b986 */ /* 0x000fe2000c101112 */
[----:B------:R-:W-:-:S03]  /*76a0*/  ISETP.LT.OR P3, PT, R6, 0x69, !P0 ;  /* 0x000000690600780c */ /* 0x000fc60004761670 */
        /* <DEDUP_REMOVED lines=12> */
[C---:B------:R-:W-:Y:S01]  /*7770*/  ISETP.LT.OR P1, PT, R6.reuse, 0x7a, !P1 ;  /* 0x0000007a0600780c */ /* 0x040fe20004f21670 */
[----:B------:R2:W-:Y:S01]  /*7780*/  @!P5 STG.E.U8 desc[UR18][R18.64+0x70], R93 ;  /* 0x0000705d1200d986 */ /* 0x0005e2000c101112 */
[C---:B------:R-:W-:Y:S02]  /*7790*/  ISETP.LT.OR P5, PT, R6.reuse, 0x72, !P0 ;  /* 0x000000720600780c */ /* 0x040fe400047a1670 */
[----:B0-----:R-:W-:Y:S01]  /*77a0*/  F2FP.SATFINITE.E4M3.F32.PACK_AB_MERGE_C R5, RZ, R88, RZ ;  /* 0x00000058ff05723e */ /* 0x001fe200048070ff */
[----:B------:R2:W-:Y:S01]  /*77b0*/  @!P6 STG.E.U8 desc[UR18][R18.64+0x71], R89 ;  /* 0x000071591200e986 */ /* 0x0005e2000c101112 */
[C---:B------:R-:W-:Y:S02]  /*77c0*/  ISETP.LT.OR P6, PT, R6.reuse, 0x79, !P0 ;  /* 0x000000790600780c */ /* 0x040fe400047c1670 */
[----:B------:R-:W-:Y:S01]  /*77d0*/  ISETP.LT.OR P0, PT, R6, 0x7a, !P0 ;  /* 0x0000007a0600780c */ /* 0x000fe20004701670 */
[----:B------:R2:W-:Y:S01]  /*77e0*/  @!P3 STG.E.U8 desc[UR18][R16.64+0x70], R91 ;  /* 0x0000705b1000b986 */ /* 0x0005e2000c101112 */
[----:B-1----:R-:W-:-:S05]  /*77f0*/  F2FP.SATFINITE.E4M3.F32.PACK_AB_MERGE_C R25, RZ, R20, RZ ;  /* 0x00000014ff19723e */ /* 0x002fca00048070ff */
[----:B------:R2:W-:Y:S04]  /*7800*/  @!P5 STG.E.U8 desc[UR18][R16.64+0x71], R5 ;  /* 0x000071051000d986 */ /* 0x0005e8000c101112 */
[----:B------:R2:W-:Y:S04]  /*7810*/  @!P4 STG.E.U8 desc[UR18][R18.64+0x78], R21 ;  /* 0x000078151200c986 */ /* 0x0005e8000c101112 */
[----:B------:R2:W-:Y:S04]  /*7820*/  @!P1 STG.E.U8 desc[UR18][R18.64+0x79], R25 ;  /* 0x0000791912009986 */ /* 0x0005e8000c101112 */
[----:B------:R2:W-:Y:S04]  /*7830*/  @!P6 STG.E.U8 desc[UR18][R16.64+0x78], R23 ;  /* 0x000078171000e986 */ /* 0x0005e8000c101112 */
[----:B------:R2:W-:Y:S02]  /*7840*/  @!P0 STG.E.U8 desc[UR18][R16.64+0x79], R27 ;  /* 0x0000791b10008986 */ /* 0x0005e4000c101112 */
.L_x_165:
[----:B------:R-:W-:Y:S05]  /*7850*/  BSYNC B0 ;  /* 0x0000000000007941 */ /* 0x000fea0003800000 */
.L_x_35:
[C---:B------:R-:W-:Y:S01]  /*7860*/  LEA R2, P0, R8.reuse, R2, 0x1 ;  /* 0x0000000208027211 */ /* 0x040fe200078008ff */
[----:B------:R-:W-:Y:S01]  /*7870*/  ULDC.64 UR6, c[0x0][0x650] ;  /* 0x0001940000067ab9 */ /* 0x000fe20000000a00 */
[----:B-----5:R-:W-:Y:S01]  /*7880*/  IMAD.U32 R4, RZ, RZ, UR16 ;  /* 0x00000010ff047e24 */ /* 0x020fe2000f8e00ff */
[----:B0-2---:R-:W-:Y:S01]  /*7890*/  PRMT R16, RZ, 0x7610, R16 ;  /* 0x00007610ff107816 */ /* 0x005fe20000000010 */
[----:B------:R-:W-:Y:S01]  /*78a0*/  IMAD.MOV.U32 R6, RZ, RZ, -0x1 ;  /* 0xffffffffff067424 */ /* 0x000fe200078e00ff */
[----:B------:R-:W-:Y:S01]  /*78b0*/  LEA.HI.X R3, R8, R3, R0, 0x1, P0 ;  /* 0x0000000308037211 */ /* 0x000fe200000f0c00 */
[----:B------:R0:W-:Y:S01]  /*78c0*/  SYNCS.ARRIVE.TRANS64.A1T0 RZ, [R4+UR22], RZ ;  /* 0x000000ff04ff79a7 */ /* 0x0001e20008100016 */
[----:B------:R-:W-:Y:S01]  /*78d0*/  ISETP.GE.U32.AND P0, PT, R2, UR6, PT ;  /* 0x0000000602007c0c */ /* 0x000fe2000bf06070 */
[----:B------:R-:W-:-:S03]  /*78e0*/  IMAD.MOV.U32 R5, RZ, RZ, -0x1 ;  /* 0xffffffffff057424 */ /* 0x000fc600078e00ff */
[----:B------:R-:W-:Y:S01]  /*78f0*/  ISETP.GE.U32.AND.EX P0, PT, R3, UR7, PT, P0 ;  /* 0x0000000703007c0c */ /* 0x000fe2000bf06100 */
[----:B0-----:R-:W-:-:S12]  /*7900*/  IMAD.MOV.U32 R4, RZ, RZ, -0x1 ;  /* 0xffffffffff047424 */ /* 0x001fd800078e00ff */
[----:B------:R-:W-:Y:S05]  /*7910*/  @P0 BRA `(.L_x_166) ;  /* 0x0000000400600947 */ /* 0x000fea0003800000 */
[----:B------:R-:W0:Y:S01]  /*7920*/  S2R R26, SR_CTAID.X ;  /* 0x00000000001a7919 */ /* 0x000e220000002500 */
[----:B------:R-:W2:Y:S01]  /*7930*/  LDC.64 R20, c[0x0][0x628] ;  /* 0x00018a00ff147b82 */ /* 0x000ea20000000a00 */
[----:B------:R-:W-:Y:S01]  /*7940*/  ULDC UR6, c[0x0][0x150] ;  /* 0x0000540000067ab9 */ /* 0x000fe20000000800 */
[----:B-1--4-:R-:W-:Y:S01]  /*7950*/  IMAD.MOV.U32 R18, RZ, RZ, R2 ;  /* 0x000000ffff127224 */ /* 0x012fe200078e0002 */
[----:B------:R-:W1:Y:S01]  /*7960*/  S2R R28, SR_CTAID.Y ;  /* 0x00000000001c7919 */ /* 0x000e620000002600 */
[----:B------:R-:W-:-:S04]  /*7970*/  IMAD.MOV.U32 R19, RZ, RZ, R3 ;  /* 0x000000ffff137224 */ /* 0x000fc800078e0003 */
[----:B------:R-:W4:Y:S08]  /*7980*/  LDC R29, c[0x0][0x144] ;  /* 0x00005100ff1d7b82 */ /* 0x000f300000000800 */
[----:B------:R-:W1:Y:S08]  /*7990*/  LDC R6, c[0x0][0x630] ;  /* 0x00018c00ff067b82 */ /* 0x000e700000000800 */
[----:B---3--:R-:W3:Y:S01]  /*79a0*/  LDC.64 R24, c[0x0][0x620] ;  /* 0x00018800ff187b82 */ /* 0x008ee20000000a00 */
[----:B--2---:R-:W-:-:S04]  /*79b0*/  ISETP.NE.U32.AND P0, PT, R20, RZ, PT ;  /* 0x000000ff1400720c */ /* 0x004fc80003f05070 */
[----:B------:R-:W-:Y:S02]  /*79c0*/  ISETP.NE.AND.EX P0, PT, R21, RZ, PT, P0 ;  /* 0x000000ff1500720c */ /* 0x000fe40003f05300 */
[----:B0-----:R-:W-:-:S05]  /*79d0*/  I2FP.F32.U32 R4, R26 ;  /* 0x0000001a00047245 */ /* 0x001fca0000201000 */
[----:B------:R-:W-:-:S04]  /*79e0*/  FMUL R4, R4, UR6 ;  /* 0x0000000604047c20 */ /* 0x000fc80008400000 */
[----:B------:R0:W2:Y:S02]  /*79f0*/  F2I.U32.TRUNC.NTZ R27, R4 ;  /* 0x00000004001b7305 */ /* 0x0000a4000020f000 */
[----:B-1--4-:R-:W-:Y:S05]  /*7a00*/  @!P0 BRA `(.L_x_167) ;  /* 0x0000000000288947 */ /* 0x012fea0003800000 */
[----:B------:R-:W1:Y:S02]  /*7a10*/  LDC R5, c[0x0][0x634] ;  /* 0x00018d00ff057b82 */ /* 0x000e640000000800 */
[----:B-1----:R-:W-:-:S05]  /*7a20*/  IADD3 R19, P0, R2, R5, RZ ;  /* 0x0000000502137210 */ /* 0x002fca0007f1e0ff */
[----:B------:R-:W-:-:S04]  /*7a30*/  IMAD.X R23, RZ, RZ, R3, P0 ;  /* 0x000000ffff177224 */ /* 0x000fc800000e0603 */
[----:B0-----:R-:W-:-:S04]  /*7a40*/  IMAD.WIDE.U32 R4, R23, R20, RZ ;  /* 0x0000001417047225 */ /* 0x001fc800078e00ff */
[----:B------:R-:W-:-:S04]  /*7a50*/  IMAD.WIDE.U32 R16, P0, R19, R21, R4 ;  /* 0x0000001513107225 */ /* 0x000fc80007800004 */
[----:B------:R-:W-:-:S04]  /*7a60*/  IMAD.WIDE.U32 R4, R19, R20, RZ ;  /* 0x0000001413047225 */ /* 0x000fc800078e00ff */
[----:B------:R-:W-:Y:S01]  /*7a70*/  IMAD.X R19, RZ, RZ, RZ, P0 ;  /* 0x000000ffff137224 */ /* 0x000fe200000e06ff */
[----:B------:R-:W-:Y:S01]  /*7a80*/  IADD3 RZ, P0, R5, R16, RZ ;  /* 0x0000001005ff7210 */ /* 0x000fe20007f1e0ff */
[----:B------:R-:W-:-:S04]  /*7a90*/  IMAD.MOV.U32 R18, RZ, RZ, R17 ;  /* 0x000000ffff127224 */ /* 0x000fc800078e0011 */
[----:B------:R-:W-:-:S08]  /*7aa0*/  IMAD.WIDE.U32.X R18, R23, R21, R18, P0 ;  /* 0x0000001517127225 */ /* 0x000fd000000e0412 */
.L_x_167:
[-CC-:B------:R-:W-:Y:S01]  /*7ab0*/  SHF.R.U64 R22, R18, R6.reuse, R19.reuse ;  /* 0x0000000612167219 */ /* 0x180fe20000001213 */
[----:B------:R-:W1:Y:S01]  /*7ac0*/  LDC.64 R32, c[0x0][0x640] ;  /* 0x00019000ff207b82 */ /* 0x000e620000000a00 */
[----:B0-----:R-:W-:Y:S01]  /*7ad0*/  SHF.R.U32.HI R4, RZ, R6, R19 ;  /* 0x00000006ff047219 */ /* 0x001fe20000011613 */
[----:B--2---:R-:W-:Y:S01]  /*7ae0*/  IMAD.MOV R27, RZ, RZ, -R27 ;  /* 0x000000ffff1b7224 */ /* 0x004fe200078e0a1b */
[----:B------:R-:W-:Y:S01]  /*7af0*/  IADD3 R17, P0, RZ, -R22, RZ ;  /* 0x80000016ff117210 */ /* 0x000fe20007f1e0ff */
[----:B------:R-:W-:Y:S01]  /*7b00*/  ULDC UR6, c[0x0][0x154] ;  /* 0x0000550000067ab9 */ /* 0x000fe20000000800 */
[----:B------:R-:W-:Y:S02]  /*7b10*/  IMAD.MOV.U32 R19, RZ, RZ, 0x1 ;  /* 0x00000001ff137424 */ /* 0x000fe400078e00ff */
[----:B------:R-:W-:Y:S01]  /*7b20*/  IMAD R27, R29, R27, R26 ;  /* 0x0000001b1d1b7224 */ /* 0x000fe200078e021a */
[----:B------:R-:W0:Y:S01]  /*7b30*/  LDC R16, c[0x0][0x618] ;  /* 0x00018600ff107b82 */ /* 0x000e220000000800 */
[----:B------:R-:W-:-:S04]  /*7b40*/  IMAD.X R5, RZ, RZ, ~R4, P0 ;  /* 0x000000ffff057224 */ /* 0x000fc800000e0e04 */
[-C--:B---3--:R-:W-:Y:S02]  /*7b50*/  IMAD R6, R5, R24.reuse, RZ ;  /* 0x0000001805067224 */ /* 0x088fe400078e02ff */
[C---:B------:R-:W-:Y:S01]  /*7b60*/  IMAD.WIDE.U32 R4, R17.reuse, R24, R2 ;  /* 0x0000001811047225 */ /* 0x040fe200078e0002 */
[----:B------:R-:W2:Y:S03]  /*7b70*/  LDC R18, c[0x0][0x608] ;  /* 0x00018200ff127b82 */ /* 0x000ea60000000800 */
[----:B------:R-:W-:Y:S01]  /*7b80*/  IMAD R17, R17, R25, R6 ;  /* 0x0000001911117224 */ /* 0x000fe200078e0206 */
[----:B------:R-:W-:-:S03]  /*7b90*/  I2FP.F32.U32 R6, R28 ;  /* 0x0000001c00067245 */ /* 0x000fc60000201000 */
[----:B------:R-:W-:Y:S01]  /*7ba0*/  IMAD.IADD R5, R5, 0x1, R17 ;  /* 0x0000000105057824 */ /* 0x000fe200078e0211 */
[----:B------:R-:W3:Y:S01]  /*7bb0*/  LDC R30, c[0x0][0x658] ;  /* 0x00019600ff1e7b82 */ /* 0x000ee20000000800 */
[----:B-1----:R-:W-:Y:S01]  /*7bc0*/  ISETP.NE.U32.AND P0, PT, R32, RZ, PT ;  /* 0x000000ff2000720c */ /* 0x002fe20003f05070 */
[----:B------:R-:W-:-:S03]  /*7bd0*/  IMAD.MOV.U32 R17, RZ, RZ, -0x1 ;  /* 0xffffffffff117424 */ /* 0x000fc600078e00ff */
[----:B------:R-:W-:-:S03]  /*7be0*/  ISETP.NE.AND.EX P0, PT, R33, RZ, PT, P0 ;  /* 0x000000ff2100720c */ /* 0x000fc60003f05300 */
[----:B------:R-:W1:Y:S01]  /*7bf0*/  LDC R25, c[0x0][0x148] ;  /* 0x00005200ff197b82 */ /* 0x000e620000000800 */
[-CC-:B0-----:R-:W-:Y:S02]  /*7c00*/  SHF.R.U64 R20, R4, R16.reuse, R5.reuse ;  /* 0x0000001004147219 */ /* 0x181fe40000001205 */
[----:B------:R-:W-:Y:S01]  /*7c10*/  SHF.R.U32.HI R5, RZ, R16, R5 ;  /* 0x00000010ff057219 */ /* 0x000fe20000011605 */
[----:B------:R-:W-:-:S04]  /*7c20*/  FMUL R16, R6, UR6 ;  /* 0x0000000606107c20 */ /* 0x000fc80008400000 */
[----:B------:R-:W0:Y:S01]  /*7c30*/  LDC R26, c[0x0][0x600] ;  /* 0x00018000ff1a7b82 */ /* 0x000e220000000800 */
[----:B------:R4:W0:Y:S01]  /*7c40*/  F2I.U32.TRUNC.NTZ R23, R16 ;  /* 0x0000001000177305 */ /* 0x000822000020f000 */
[-CC-:B--2---:R-:W-:Y:S02]  /*7c50*/  SHF.R.U64 R6, R20, R18.reuse, R5.reuse ;  /* 0x0000001214067219 */ /* 0x184fe40000001205 */
[----:B------:R-:W-:-:S04]  /*7c60*/  SHF.R.U32.HI R5, RZ, R18, R5 ;  /* 0x00000012ff057219 */ /* 0x000fc80000011605 */
[----:B------:R-:W2:Y:S01]  /*7c70*/  LDC R31, c[0x0][0x648] ;  /* 0x00019200ff1f7b82 */ /* 0x000ea20000000800 */
[-CC-:B---3--:R-:W-:Y:S02]  /*7c80*/  SHF.R.U64 R24, R6, R30.reuse, R5.reuse ;  /* 0x0000001e06187219 */ /* 0x188fe40000001205 */
[-C--:B------:R-:W-:Y:S02]  /*7c90*/  SHF.L.U32 R17, R17, R30.reuse, RZ ;  /* 0x0000001e11117219 */ /* 0x080fe400000006ff */
[-C--:B------:R-:W-:Y:S01]  /*7ca0*/  SHF.R.U32.HI R5, RZ, R30.reuse, R5 ;  /* 0x0000001eff057219 */ /* 0x080fe20000011605 */
[----:B------:R-:W-:Y:S01]  /*7cb0*/  IMAD.MOV.U32 R4, RZ, RZ, R24 ;  /* 0x000000ffff047224 */ /* 0x000fe200078e0018 */
[----:B------:R-:W-:Y:S01]  /*7cc0*/  SHF.L.U32 R30, R19, R30, RZ ;  /* 0x0000001e131e7219 */ /* 0x000fe200000006ff */
[----:B------:R-:W3:Y:S01]  /*7cd0*/  LDC R34, c[0x0][0x638] ;  /* 0x00018e00ff227b82 */ /* 0x000ee20000000800 */
[----:B------:R-:W-:-:S07]  /*7ce0*/  LOP3.LUT R29, RZ, R17, RZ, 0x33, !PT ;  /* 0x00000011ff1d7212 */ /* 0x000fce00078e33ff */
[----:B------:R-:W0:Y:S01]  /*7cf0*/  LDC R35, c[0x0][0x610] ;  /* 0x00018400ff237b82 */ /* 0x000e220000000800 */
        /* <DEDUP_REMOVED lines=11> */
.L_x_168:
[----:B--2---:R-:W-:Y:S01]  /*7db0*/  SHF.R.U64 R4, R4, R31, R5 ;  /* 0x0000001f04047219 */ /* 0x004fe20000001205 */
[----:B0-----:R-:W-:Y:S01]  /*7dc0*/  VIADD R19, R26, 0xffffffff ;  /* 0xffffffff1a137836 */ /* 0x001fe20000000000 */
[----:B------:R-:W-:Y:S01]  /*7dd0*/  LOP3.LUT R17, R6, R29, RZ, 0xc0, !PT ;  /* 0x0000001d06117212 */ /* 0x000fe200078ec0ff */
[----:B------:R-:W-:Y:S02]  /*7de0*/  IMAD.MOV R23, RZ, RZ, -R23 ;  /* 0x000000ffff177224 */ /* 0x000fe400078e0a17 */
[----:B------:R-:W-:Y:S02]  /*7df0*/  IMAD.MOV R5, RZ, RZ, -R4 ;  /* 0x000000ffff057224 */ /* 0x000fe400078e0a04 */
[----:B------:R-:W-:Y:S01]  /*7e00*/  IMAD R6, R30, R4, R17 ;  /* 0x000000041e067224 */ /* 0x000fe200078e0211 */
[----:B------:R-:W-:Y:S01]  /*7e10*/  LOP3.LUT R17, R20, R19, RZ, 0xc0, !PT ;  /* 0x0000001314117212 */ /* 0x000fe200078ec0ff */
[----:B-1----:R-:W-:Y:S02]  /*7e20*/  @P2 IMAD R27, R25, R23, R28 ;  /* 0x00000017191b2224 */ /* 0x002fe400078e021c */
[----:B---3--:R-:W-:-:S02]  /*7e30*/  IMAD R4, R5, R34, R24 ;  /* 0x0000002205047224 */ /* 0x008fc400078e0218 */
[----:B------:R-:W-:Y:S02]  /*7e40*/  IMAD R6, R6, R35, R27 ;  /* 0x0000002306067224 */ /* 0x000fe400078e021b */
[----:B------:R-:W-:Y:S02]  /*7e50*/  IMAD R17, R4, R26, R17 ;  /* 0x0000001a04117224 */ /* 0x000fe400078e0211 */
[----:B------:R-:W-:Y:S02]  /*7e60*/  IMAD.MOV.U32 R16, RZ, RZ, 0x1 ;  /* 0x00000001ff107424 */ /* 0x000fe400078e00ff */
[----:B------:R-:W-:Y:S01]  /*7e70*/  IMAD.MOV.U32 R4, RZ, RZ, R22 ;  /* 0x000000ffff047224 */ /* 0x000fe200078e0016 */
[----:B------:R-:W-:Y:S02]  /*7e80*/  SEL R5, R17, R6, !P2 ;  /* 0x0000000611057207 */ /* 0x000fe40005000000 */
[----:B------:R-:W-:-:S07]  /*7e90*/  SEL R6, R6, R17, !P2 ;  /* 0x0000001106067207 */ /* 0x000fce0005000000 */
.L_x_166:
[----:B------:R-:W-:Y:S02]  /*7ea0*/  LOP3.LUT P0, RZ, R16, 0xff, RZ, 0xc0, !PT ;  /* 0x000000ff10ff7812 */ /* 0x000fe4000780c0ff */
[----:B------:R-:W-:-:S11]  /*7eb0*/  LOP3.LUT R148, R148, 0x1, RZ, 0x3c, !PT ;  /* 0x0000000194947812 */ /* 0x000fd600078e3cff */
[----:B------:R-:W-:Y:S05]  /*7ec0*/  @P0 BRA `(.L_x_169) ;  /* 0xffffff9400540947 */ /* 0x000fea000383ffff */
[----:B------:R-:W-:Y:S05]  /*7ed0*/  EXIT ;  /* 0x000000000000794d */ /* 0x000fea0003800000 */
.L_x_13:
[----:B------:R-:W-:-:S08]  /*7ee0*/  ISETP.NE.AND P0, PT, R20, RZ, PT ;  /* 0x000000ff1400720c */ /* 0x000fd00003f05270 */
[----:B-----5:R-:W0:-:S00]  /*7ef0*/  USETMAXREG.DEALLOC.CTAPOOL 0x28 ;  /* 0x00000028000079c8 */ /* 0x020e0000080e0500 */
[----:B------:R-:W-:Y:S05]  /*7f00*/  @P0 EXIT ;  /* 0x000000000000094d */ /* 0x000fea0003800000 */
[----:B0-----:R-:W-:Y:S01]  /*7f10*/  LOP3.LUT P0, RZ, R16, 0xff, RZ, 0xc0, !PT ;  /* 0x000000ff10ff7812 */ /* 0x001fe2000780c0ff */
[----:B------:R-:W-:Y:S02]  /*7f20*/  IMAD.MOV.U32 R12, RZ, RZ, 0x1 ;  /* 0x00000001ff0c7424 */ /* 0x000fe400078e00ff */
[----:B------:R-:W-:-:S10]  /*7f30*/  IMAD.MOV.U32 R15, RZ, RZ, RZ ;  /* 0x000000ffff0f7224 */ /* 0x000fd400078e00ff */
[----:B------:R-:W-:Y:S05]  /*7f40*/  @!P0 BRA `(.L_x_170) ;  /* 0x0000000c00088947 */ /* 0x000fea0003800000 */
[----:B------:R-:W-:Y:S01]  /*7f50*/  LOP3.LUT P0, RZ, R13, 0x1f, RZ, 0xc0, !PT ;  /* 0x0000001f0dff7812 */ /* 0x000fe2000780c0ff */
[----:B------:R-:W-:Y:S01]  /*7f60*/  ULDC UR5, c[0x0][0x658] ;  /* 0x0001960000057ab9 */ /* 0x000fe20000000800 */
[----:B------:R-:W-:Y:S01]  /*7f70*/  UMOV UR6, 0xffffffff ;  /* 0xffffffff00067882 */ /* 0x000fe20000000000 */
[----:B------:R-:W-:Y:S01]  /*7f80*/  BSSY B0, `(.L_x_170) ;  /* 0x00000be000007945 */ /* 0x000fe20003800000 */
[----:B------:R-:W-:Y:S01]  /*7f90*/  USHF.L.U32 UR6, UR6, UR5, URZ ;  /* 0x0000000506067299 */ /* 0x000fe2000800063f */
[C---:B------:R-:W-:Y:S01]  /*7fa0*/  ISETP.NE.AND P3, PT, R11.reuse, RZ, PT ;  /* 0x000000ff0b00720c */ /* 0x040fe20003f65270 */
[----:B------:R-:W-:Y:S01]  /*7fb0*/  IMAD.MOV.U32 R14, RZ, RZ, 0x1 ;  /* 0x00000001ff0e7424 */ /* 0x000fe200078e00ff */
[----:B------:R-:W-:Y:S01]  /*7fc0*/  ISETP.NE.OR P0, PT, R11, RZ, !P0 ;  /* 0x000000ff0b00720c */ /* 0x000fe20004705670 */
[----:B------:R-:W-:Y:S01]  /*7fd0*/  IMAD.MOV.U32 R12, RZ, RZ, 0x1 ;  /* 0x00000001ff0c7424 */ /* 0x000fe200078e00ff */
[----:B------:R-:W-:Y:S01]  /*7fe0*/  LOP3.LUT R13, R7, 0x2, RZ, 0xfc, !PT ;  /* 0x00000002070d7812 */ /* 0x000fe200078efcff */
[----:B------:R-:W-:Y:S01]  /*7ff0*/  IMAD.MOV.U32 R15, RZ, RZ, RZ ;  /* 0x000000ffff0f7224 */ /* 0x000fe200078e00ff */
[----:B------:R-:W-:Y:S01]  /*8000*/  ULDC UR4, c[0x0][0x600] ;  /* 0x0001800000047ab9 */ /* 0x000fe20000000800 */
[----:B------:R-:W-:Y:S01]  /*8010*/  UMOV UR7, 0x1 ;  /* 0x0000000100077882 */ /* 0x000fe20000000000 */
[----:B------:R-:W-:-:S02]  /*8020*/  UIADD3 UR22, UR13, 0x1, URZ ;  /* 0x000000010d167890 */ /* 0x000fc4000fffe03f */
[----:B------:R-:W-:Y:S02]  /*8030*/  UIADD3 UR16, UR4, -0x1, URZ ;  /* 0xffffffff04107890 */ /* 0x000fe4000fffe03f */
[----:B------:R-:W-:Y:S02]  /*8040*/  USHF.L.U32 UR18, UR7, UR5, URZ ;  /* 0x0000000507127299 */ /* 0x000fe4000800063f */
[----:B------:R-:W-:Y:S01]  /*8050*/  ULOP3.LUT UR17, URZ, UR6, URZ, 0x33, !UPT ;  /* 0x000000063f117292 */ /* 0x000fe2000f8e333f */
[----:B------:R-:W-:-:S11]  /*8060*/  ULDC.64 UR20, c[0x0][0x198] ;  /* 0x0000660000147ab9 */ /* 0x000fd60000000a00 */
.L_x_182:
[----:B------:R-:W-:-:S03]  /*8070*/  UMOV UR4, 0xffffffff ;  /* 0xffffffff00047882 */ /* 0x000fc60000000000 */
[----:B------:R-:W-:Y:S05]  /*8080*/  BRA.DIV UR4, `(.L_x_171) ;  /* 0x0000001204207947 */ /* 0x000fea000b800000 */
[----:B------:R-:W-:-:S13]  /*8090*/  ELECT P1, URZ, PT ;  /* 0x00000000003f782f */ /* 0x000fda0003820000 */
.L_x_197:
[----:B------:R-:W0:Y:S01]  /*80a0*/  LDC R10, c[0x0][0x28c] ;  /* 0x0000a300ff0a7b82 */ /* 0x000e220000000800 */
[----:B------:R-:W-:Y:S01]  /*80b0*/  BSSY B1, `(.L_x_172) ;  /* 0x0000037000017945 */ /* 0x000fe20003800000 */
[----:B0-----:R-:W-:-:S13]  /*80c0*/  ISETP.LT.OR P1, PT, R10, 0x1, !P1 ;  /* 0x000000010a00780c */ /* 0x001fda0004f21670 */
[----:B------:R-:W-:Y:S05]  /*80d0*/  @P1 BRA `(.L_x_173) ;  /* 0x0000000000d01947 */ /* 0x000fea0003800000 */
[----:B------:R-:W-:Y:S02]  /*80e0*/  IMAD.SHL.U32 R16, R5, 0x80, RZ ;  /* 0x0000008005107824 */ /* 0x000fe400078e00ff */
[----:B------:R-:W-:Y:S02]  /*80f0*/  IMAD.SHL.U32 R17, R6, 0x40, RZ ;  /* 0x0000004006117824 */ /* 0x000fe400078e00ff */
[----:B------:R-:W-:Y:S02]  /*8100*/  IMAD.MOV.U32 R18, RZ, RZ, RZ ;  /* 0x000000ffff127224 */ /* 0x000fe400078e00ff */
[----:B------:R-:W-:Y:S02]  /*8110*/  IMAD.U32 R20, RZ, RZ, UR22 ;  /* 0x00000016ff147e24 */ /* 0x000fe4000f8e00ff */
[----:B------:R-:W-:Y:S02]  /*8120*/  IMAD.MOV.U32 R5, RZ, RZ, R12 ;  /* 0x000000ffff057224 */ /* 0x000fe400078e000c */
[----:B------:R-:W-:-:S07]  /*8130*/  IMAD.MOV.U32 R6, RZ, RZ, R15 ;  /* 0x000000ffff067224 */ /* 0x000fce00078e000f */
.L_x_177:
[----:B------:R-:W0:Y:S01]  /*8140*/  S2R R11, SR_CgaCtaId ;  /* 0x00000000000b7919 */ /* 0x000e220000008800 */
[----:B------:R-:W-:-:S04]  /*8150*/  MOV R10, 0x400 ;  /* 0x00000400000a7802 */ /* 0x000fc80000000f00 */
[----:B0-----:R-:W-:Y:S02]  /*8160*/  LEA R21, R11, R10, 0x18 ;  /* 0x0000000a0b157211 */ /* 0x001fe400078ec0ff */
[----:B------:R-:W-:Y:S01]  /*8170*/  SHF.L.U32 R10, R5, 0x1f, RZ ;  /* 0x0000001f050a7819 */ /* 0x000fe200000006ff */
[----:B------:R-:W0:Y:S02]  /*8180*/  @!P3 LDC R11, c[0x0][0x500] ;  /* 0x00014000ff0bbb82 */ /* 0x000e240000000800 */
[----:B------:R-:W-:-:S04]  /*8190*/  IMAD R19, R6, 0x8, R21 ;  /* 0x0000000806137824 */ /* 0x000fc800078e0215 */
[----:B------:R-:W1:Y:S02]  /*81a0*/  SYNCS.PHASECHK.TRANS64.TRYWAIT P1, [R19+URZ+0x30], R10 ;  /* 0x0000300a130075a7 */ /* 0x000e64000802017f */
[----:B-1----:R-:W-:Y:S05]  /*81b0*/  @!P1 BRA `(.L_x_174) ;  /* 0x0000000c00f49947 */ /* 0x002fea0003800000 */
.L_x_198:
[----:B-1----:R-:W-:Y:S01]  /*81c0*/  PRMT R10, R13, 0x9910, RZ ;  /* 0x000099100d0a7816 */ /* 0x002fe200000000ff */
[----:B0-----:R0:W-:Y:S03]  /*81d0*/  @!P3 SYNCS.ARRIVE.TRANS64 RZ, [R19+URZ], R11 ;  /* 0x0000000b13ffb9a7 */ /* 0x0011e6000800003f */
[----:B------:R-:W-:-:S13]  /*81e0*/  ISETP.NE.AND P1, PT, R10, 0x2, PT ;  /* 0x000000020a00780c */ /* 0x000fda0003f25270 */
[----:B0-----:R-:W-:Y:S05]  /*81f0*/  @P1 BRA `(.L_x_175) ;  /* 0x0000000000041947 */ /* 0x001fea0003800000 */
[----:B------:R-:W-:Y:S01]  /*8200*/  BPT.TRAP 0x1 ;  /* 0x000000040000795c */ /* 0x000fe20000300000 */
.L_x_175:
[----:B------:R-:W-:Y:S05]  /*8210*/  @P0 BRA `(.L_x_176) ;  /* 0x0000000000040947 */ /* 0x000fea0003800000 */
[----:B------:R-:W-:Y:S01]  /*8220*/  BPT.TRAP 0x1 ;  /* 0x000000040000795c */ /* 0x000fe20000300000 */
.L_x_176:
[C-C-:B------:R-:W-:Y:S01]  /*8230*/  IMAD R10, R6.reuse, 0x1000, R21.reuse ;  /* 0x00001000060a7824 */ /* 0x140fe200078e0215 */
[----:B------:R-:W-:Y:S01]  /*8240*/  R2UR UR9, R19 ;  /* 0x00000000130972ca */ /* 0x000fe200000e0000 */
[----:B------:R-:W-:Y:S01]  /*8250*/  IMAD R21, R6, 0x2000, R21 ;  /* 0x0000200006157824 */ /* 0x000fe200078e0215 */
[----:B------:R-:W-:Y:S01]  /*8260*/  UIADD3 UR4, UP0, UR20, 0xf0, URZ ;  /* 0x000000f014047890 */ /* 0x000fe2000ff1e03f */
[----:B------:R-:W-:Y:S01]  /*8270*/  VIADD R20, R20, 0xffffffff ;  /* 0xffffffff14147836 */ /* 0x000fe20000000000 */
[----:B------:R-:W-:Y:S01]  /*8280*/  R2UR UR5, R10 ;  /* 0x000000000a0572ca */ /* 0x000fe200000e0000 */
[----:B------:R-:W-:Y:S01]  /*8290*/  UIADD3 UR24, UP1, UR20, 0x1f0, URZ ;  /* 0x000001f014187890 */ /* 0x000fe2000ff3e03f */
[----:B------:R-:W-:Y:S01]  /*82a0*/  R2UR UR8, R21 ;  /* 0x00000000150872ca */ /* 0x000fe200000e0000 */
[----:B------:R-:W-:Y:S01]  /*82b0*/  VIADD R6, R6, 0x1 ;  /* 0x0000000106067836 */ /* 0x000fe20000000000 */
[----:B------:R-:W-:Y:S01]  /*82c0*/  R2UR UR11, R17 ;  /* 0x00000000110b72ca */ /* 0x000fe200000e0000 */
[----:B------:R-:W-:Y:S01]  /*82d0*/  UIADD3.X UR25, URZ, UR21, URZ, UP1, !UPT ;  /* 0x000000153f197290 */ /* 0x000fe20008ffe43f */
[----:B------:R-:W-:Y:S01]  /*82e0*/  R2UR UR10, R18 ;  /* 0x00000000120a72ca */ /* 0x000fe200000e0000 */
[----:B------:R-:W-:Y:S01]  /*82f0*/  UMOV UR6, 0x0 ;  /* 0x0000000000067882 */ /* 0x000fe20000000000 */
[----:B------:R-:W-:Y:S01]  /*8300*/  R2UR UR12, R4 ;  /* 0x00000000040c72ca */ /* 0x000fe200000e0000 */
[----:B------:R-:W-:Y:S01]  /*8310*/  UMOV UR7, 0x10000000 ;  /* 0x1000000000077882 */ /* 0x000fe20000000000 */
[----:B------:R-:W-:Y:S01]  /*8320*/  R2UR UR19, R16 ;  /* 0x00000000101372ca */ /* 0x000fe200000e0000 */
[----:B------:R-:W-:Y:S01]  /*8330*/  VIADD R18, R18, 0x40 ;  /* 0x0000004012127836 */ /* 0x000fe20000000000 */
[----:B------:R-:W-:Y:S01]  /*8340*/  ISETP.GT.AND P4, PT, R20, 0x1, PT ;  /* 0x000000011400780c */ /* 0x000fe20003f84270 */
[----:B------:R-:W-:Y:S01]  /*8350*/  UIADD3 UR14, UR5, 0x180, URZ ;  /* 0x00000180050e7890 */ /* 0x000fe2000fffe03f */
[----:B------:R-:W-:Y:S01]  /*8360*/  ISETP.NE.AND P1, PT, R6, 0x6, PT ;  /* 0x000000060600780c */ /* 0x000fe20003f25270 */
[----:B------:R-:W-:-:S02]  /*8370*/  UIADD3.X UR5, URZ, UR21, URZ, UP0, !UPT ;  /* 0x000000153f057290 */ /* 0x000fc400087fe43f */
[----:B------:R-:W-:Y:S01]  /*8380*/  UIADD3 UR15, UR8, 0x6180, URZ ;  /* 0x00006180080f7890 */ /* 0x000fe2000fffe03f */
[----:B------:R-:W-:Y:S02]  /*8390*/  SEL R10, RZ, 0x1, P1 ;  /* 0x00000001ff0a7807 */ /* 0x000fe40000800000 */
[----:B------:R-:W-:Y:S01]  /*83a0*/  UMOV UR8, UR14 ;  /* 0x0000000e00087c82 */ /* 0x000fe20008000000 */
[----:B------:R-:W-:Y:S02]  /*83b0*/  SEL R6, R6, RZ, P1 ;  /* 0x000000ff06067207 */ /* 0x000fe40000800000 */
[----:B------:R-:W-:Y:S01]  /*83c0*/  LOP3.LUT R5, R5, R10, RZ, 0x3c, !PT ;  /* 0x0000000a05057212 */ /* 0x000fe200078e3cff */
[----:B------:R0:W-:Y:S02]  /*83d0*/  UTMALDG.3D [UR8], [UR4], desc[UR6] ;  /* 0x00000608040075b4 */ /* 0x0001e40008011000 */
[----:B0-----:R-:W-:Y:S01]  /*83e0*/  UMOV UR8, UR15 ;  /* 0x0000000f00087c82 */ /* 0x001fe20008000000 */
[----:B------:R-:W-:-:S02]  /*83f0*/  UMOV UR11, UR19 ;  /* 0x00000013000b7c82 */ /* 0x000fc40008000000 */
[----:B------:R0:W-:Y:S02]  /*8400*/  UTMALDG.3D [UR8], [UR24], desc[UR6] ;  /* 0x00000608180075b4 */ /* 0x0001e40008011000 */
[----:B0-----:R-:W-:Y:S05]  /*8410*/  @P4 BRA `(.L_x_177) ;  /* 0xfffffffc00484947 */ /* 0x001fea000383ffff */
.L_x_173:
[----:B------:R-:W-:Y:S05]  /*8420*/  BSYNC B1 ;  /* 0x0000000000017941 */ /* 0x000fea0003800000 */
.L_x_172:
[----:B------:R-:W-:Y:S01]  /*8430*/  LOP3.LUT P5, RZ, R14, 0xff, RZ, 0xc0, !PT ;  /* 0x000000ff0eff7812 */ /* 0x000fe200078ac0ff */
[----:B------:R-:W-:Y:S01]  /*8440*/  VIADD R6, R15, UR13 ;  /* 0x0000000d0f067c36 */ /* 0x000fe20008000000 */
[----:B------:R-:W-:Y:S01]  /*8450*/  ULDC.64 UR4, c[0x0][0x650] ;  /* 0x0001940000047ab9 */ /* 0x000fe20000000a00 */
[----:B------:R-:W-:Y:S01]  /*8460*/  IMAD.U32 R11, RZ, RZ, UR13 ;  /* 0x0000000dff0b7e24 */ /* 0x000fe2000f8e00ff */
[----:B------:R-:W-:Y:S01]  /*8470*/  UISETP.GE.U32.AND UP0, UPT, UR13, 0x6, UPT ;  /* 0x000000060d00788c */ /* 0x000fe2000bf06070 */
[----:B------:R-:W-:Y:S01]  /*8480*/  BSSY B1, `(.L_x_178) ;  /* 0x000006b000017945 */ /* 0x000fe20003800000 */
[----:B------:R-:W-:Y:S02]  /*8490*/  ISETP.GT.U32.AND P1, PT, R6, 0x5, PT ;  /* 0x000000050600780c */ /* 0x000fe40003f24070 */
[----:B------:R-:W-:Y:S02]  /*84a0*/  PRMT R14, RZ, 0x7610, R14 ;  /* 0x00007610ff0e7816 */ /* 0x000fe4000000000e */
[----:B------:R-:W-:-:S02]  /*84b0*/  ISETP.LT.U32.AND P1, PT, R11, 0x6, P1 ;  /* 0x000000060b00780c */ /* 0x000fc40000f21070 */
[----:B------:R-:W-:Y:S01]  /*84c0*/  PLOP3.LUT P4, PT, PT, PT, UP0, 0x80, 0x0 ;  /* 0x000000000000781c */ /* 0x000fe20003f8f008 */
[----:B------:R-:W0:Y:S01]  /*84d0*/  @P5 S2R R5, SR_CgaCtaId ;  /* 0x0000000000055919 */ /* 0x000e220000008800 */
[----:B------:R-:W-:-:S04]  /*84e0*/  @P5 MOV R4, 0x400 ;  /* 0x0000040000045802 */ /* 0x000fc80000000f00 */
[----:B0-----:R-:W-:Y:S01]  /*84f0*/  @P5 LEA R10, R5, R4, 0x18 ;  /* 0x00000004050a5211 */ /* 0x001fe200078ec0ff */
[----:B------:R-:W-:-:S03]  /*8500*/  IMAD.WIDE.U32 R4, R6, -0x55555555, RZ ;  /* 0xaaaaaaab06047825 */ /* 0x000fc600078e00ff */
[----:B------:R0:W-:Y:S01]  /*8510*/  @P5 SYNCS.ARRIVE.TRANS64.A1T0 RZ, [R10+URZ+0x98], RZ ;  /* 0x000098ff0aff59a7 */ /* 0x0001e2000810003f */
[----:B------:R-:W-:Y:S01]  /*8520*/  IADD3 R2, P5, R2, R8, RZ ;  /* 0x0000000802027210 */ /* 0x000fe20007fbe0ff */
[----:B------:R-:W-:Y:S01]  /*8530*/  IMAD.MOV.U32 R4, RZ, RZ, -0x1 ;  /* 0xffffffffff047424 */ /* 0x000fe200078e00ff */
[----:B------:R-:W-:Y:S02]  /*8540*/  SHF.R.U32.HI R11, RZ, 0x2, R5 ;  /* 0x00000002ff0b7819 */ /* 0x000fe40000011605 */
[----:B------:R-:W-:Y:S01]  /*8550*/  SEL R5, RZ, 0x1, !P1 ;  /* 0x00000001ff057807 */ /* 0x000fe20004800000 */
[----:B------:R-:W-:Y:S01]  /*8560*/  IMAD.X R3, R3, 0x1, R0, P5 ;  /* 0x0000000103037824 */ /* 0x000fe200028e0600 */
[----:B------:R-:W-:Y:S01]  /*8570*/  ISETP.GE.U32.AND P1, PT, R2, UR4, PT ;  /* 0x0000000402007c0c */ /* 0x000fe2000bf26070 */
[----:B------:R-:W-:Y:S01]  /*8580*/  IMAD R15, R11, -0x6, R6 ;  /* 0xfffffffa0b0f7824 */ /* 0x000fe200078e0206 */
[----:B------:R-:W-:Y:S01]  /*8590*/  LOP3.LUT R12, R12, R5, RZ, 0x3c, !PT ;  /* 0x000000050c0c7212 */ /* 0x000fe200078e3cff */
[----:B------:R-:W-:Y:S01]  /*85a0*/  IMAD.MOV.U32 R6, RZ, RZ, -0x1 ;  /* 0xffffffffff067424 */ /* 0x000fe200078e00ff */
[----:B------:R-:W-:Y:S01]  /*85b0*/  ISETP.GE.U32.AND.EX P1, PT, R3, UR5, PT, P1 ;  /* 0x0000000503007c0c */ /* 0x000fe2000bf26110 */
[----:B------:R-:W-:Y:S01]  /*85c0*/  IMAD.MOV.U32 R5, RZ, RZ, -0x1 ;  /* 0xffffffffff057424 */ /* 0x000fe200078e00ff */
[----:B------:R-:W-:-:S02]  /*85d0*/  @P4 LOP3.LUT R12, R12, 0x1, R11, 0x78, !PT ;  /* 0x000000010c0c4812 */ /* 0x000fc400078e780b */
[----:B0-----:R-:W-:-:S09]  /*85e0*/  PRMT R10, RZ, 0x7610, R10 ;  /* 0x00007610ff0a7816 */ /* 0x001fd2000000000a */
[----:B------:R-:W-:Y:S05]  /*85f0*/  @P1 BRA `(.L_x_179) ;  /* 0x00000004004c1947 */ /* 0x000fea0003800000 */
[----:B------:R-:W0:Y:S01]  /*8600*/  S2R R17, SR_CTAID.X ;  /* 0x0000000000117919 */ /* 0x000e220000002500 */
[----:B------:R-:W-:Y:S01]  /*8610*/  ULDC.64 UR4, c[0x0][0x628] ;  /* 0x00018a0000047ab9 */ /* 0x000fe20000000a00 */
[----:B------:R-:W1:Y:S01]  /*8620*/  LDC R18, c[0x0][0x144] ;  /* 0x00005100ff127b82 */ /* 0x000e620000000800 */
[----:B------:R-:W-:Y:S01]  /*8630*/  ISETP.NE.U32.AND P1, PT, RZ, UR4, PT ;  /* 0x00000004ff007c0c */ /* 0x000fe2000bf25070 */
[----:B------:R-:W2:Y:S01]  /*8640*/  S2R R6, SR_CTAID.Y ;  /* 0x0000000000067919 */ /* 0x000ea20000002600 */
[----:B------:R-:W-:Y:S01]  /*8650*/  ULDC UR6, c[0x0][0x150] ;  /* 0x0000540000067ab9 */ /* 0x000fe20000000800 */
[----:B------:R-:W-:Y:S01]  /*8660*/  ULDC UR7, c[0x0][0x630] ;  /* 0x00018c0000077ab9 */ /* 0x000fe20000000800 */
[----:B------:R-:W-:Y:S01]  /*8670*/  ISETP.NE.AND.EX P1, PT, RZ, UR5, PT, P1 ;  /* 0x00000005ff007c0c */ /* 0x000fe2000bf25310 */
[----:B------:R-:W-:Y:S01]  /*8680*/  IMAD.MOV.U32 R4, RZ, RZ, R2 ;  /* 0x000000ffff047224 */ /* 0x000fe200078e0002 */
[----:B0-----:R-:W-:-:S05]  /*8690*/  I2FP.F32.U32 R5, R17 ;  /* 0x0000001100057245 */ /* 0x001fca0000201000 */
[----:B------:R-:W-:Y:S01]  /*86a0*/  FMUL R20, R5, UR6 ;  /* 0x0000000605147c20 */ /* 0x000fe20008400000 */
[----:B------:R-:W-:-:S05]  /*86b0*/  IMAD.MOV.U32 R5, RZ, RZ, R3 ;  /* 0x000000ffff057224 */ /* 0x000fca00078e0003 */
[----:B--2---:R-:W-:Y:S05]  /*86c0*/  @!P1 BRA `(.L_x_180) ;  /* 0x0000000000289947 */ /* 0x004fea0003800000 */
[----:B------:R-:W-:Y:S02]  /*86d0*/  ULDC UR6, c[0x0][0x634] ;  /* 0x00018d0000067ab9 */ /* 0x000fe40000000800 */
[----:B------:R-:W-:-:S05]  /*86e0*/  IADD3 R5, P1, R2, UR6, RZ ;  /* 0x0000000602057c10 */ /* 0x000fca000ff3e0ff */
[----:B------:R-:W-:-:S04]  /*86f0*/  IMAD.X R19, RZ, RZ, R3, P1 ;  /* 0x000000ffff137224 */ /* 0x000fc800008e0603 */
[----:B------:R-:W-:-:S04]  /*8700*/  IMAD.WIDE.U32 R10, R19, UR4, RZ ;  /* 0x00000004130a7c25 */ /* 0x000fc8000f8e00ff */
[----:B------:R-:W-:-:S04]  /*8710*/  IMAD.WIDE.U32 R10, P1, R5, UR5, R10 ;  /* 0x00000005050a7c25 */ /* 0x000fc8000f82000a */
[----:B------:R-:W-:-:S04]  /*8720*/  IMAD.WIDE.U32 R4, R5, UR4, RZ ;  /* 0x0000000405047c25 */ /* 0x000fc8000f8e00ff */
[----:B------:R-:W-:Y:S01]  /*8730*/  IMAD.MOV.U32 R4, RZ, RZ, R11 ;  /* 0x000000ffff047224 */ /* 0x000fe200078e000b */
[----:B------:R-:W-:Y:S01]  /*8740*/  IADD3 RZ, P4, R5, R10, RZ ;  /* 0x0000000a05ff7210 */ /* 0x000fe20007f9e0ff */
[----:B------:R-:W-:-:S04]  /*8750*/  IMAD.X R5, RZ, RZ, RZ, P1 ;  /* 0x000000ffff057224 */ /* 0x000fc800008e06ff */
[----:B------:R-:W-:-:S08]  /*8760*/  IMAD.WIDE.U32.X R4, R19, UR5, R4, P4 ;  /* 0x0000000513047c25 */ /* 0x000fd0000a0e0404 */
.L_x_180:
[--C-:B------:R-:W-:Y:S01]  /*8770*/  SHF.R.U64 R16, R4, UR7, R5.reuse ;  /* 0x0000000704107c19 */ /* 0x100fe20008001205 */
[----:B------:R-:W0:Y:S01]  /*8780*/  F2I.U32.TRUNC.NTZ R20, R20 ;  /* 0x0000001400147305 */ /* 0x000e22000020f000 */
[----:B------:R-:W-:Y:S01]  /*8790*/  SHF.R.U32.HI R4, RZ, UR7, R5 ;  /* 0x00000007ff047c19 */ /* 0x000fe20008011605 */
[----:B------:R-:W-:Y:S01]  /*87a0*/  ULDC.64 UR4, c[0x0][0x620] ;  /* 0x0001880000047ab9 */ /* 0x000fe20000000a00 */
[----:B------:R-:W-:Y:S01]  /*87b0*/  IADD3 R11, P1, RZ, -R16, RZ ;  /* 0x80000010ff0b7210 */ /* 0x000fe20007f3e0ff */
[----:B------:R-:W-:Y:S01]  /*87c0*/  ULDC.64 UR6, c[0x0][0x640] ;  /* 0x0001900000067ab9 */ /* 0x000fe20000000a00 */
[----:B------:R-:W2:Y:S03]  /*87d0*/  LDC R21, c[0x0][0x148] ;  /* 0x00005200ff157b82 */ /* 0x000ea60000000800 */
[----:B------:R-:W-:Y:S01]  /*87e0*/  IMAD.X R4, RZ, RZ, ~R4, P1 ;  /* 0x000000ffff047224 */ /* 0x000fe200008e0e04 */
[----:B------:R-:W-:-:S03]  /*87f0*/  ISETP.NE.U32.AND P1, PT, RZ, UR6, PT ;  /* 0x00000006ff007c0c */ /* 0x000fc6000bf25070 */
[----:B------:R-:W-:Y:S01]  /*8800*/  IMAD R10, R4, UR4, RZ ;  /* 0x00000004040a7c24 */ /* 0x000fe2000f8e02ff */
[----:B------:R-:W-:Y:S01]  /*8810*/  ISETP.NE.AND.EX P1, PT, RZ, UR7, PT, P1 ;  /* 0x00000007ff007c0c */ /* 0x000fe2000bf25310 */
[----:B------:R-:W-:Y:S01]  /*8820*/  IMAD.WIDE.U32 R4, R11, UR4, R2 ;  /* 0x000000040b047c25 */ /* 0x000fe2000f8e0002 */
[----:B------:R-:W-:-:S03]  /*8830*/  ULDC UR4, c[0x0][0x618] ;  /* 0x0001860000047ab9 */ /* 0x000fc60000000800 */
[----:B------:R-:W-:Y:S01]  /*8840*/  IMAD R11, R11, UR5, R10 ;  /* 0x000000050b0b7c24 */ /* 0x000fe2000f8e020a */
[----:B------:R-:W-:Y:S01]  /*8850*/  ULDC UR5, c[0x0][0x154] ;  /* 0x0000550000057ab9 */ /* 0x000fe20000000800 */
[----:B0-----:R-:W-:Y:S02]  /*8860*/  IMAD.MOV R10, RZ, RZ, -R20 ;  /* 0x000000ffff0a7224 */ /* 0x001fe400078e0a14 */
[----:B------:R-:W-:Y:S02]  /*8870*/  IMAD.IADD R5, R5, 0x1, R11 ;  /* 0x0000000105057824 */ /* 0x000fe400078e020b */
[----:B-1----:R-:W-:Y:S01]  /*8880*/  IMAD R17, R18, R10, R17 ;  /* 0x0000000a12117224 */ /* 0x002fe200078e0211 */
[----:B------:R-:W-:Y:S02]  /*8890*/  I2FP.F32.U32 R10, R6 ;  /* 0x00000006000a7245 */ /* 0x000fe40000201000 */
[--C-:B------:R-:W-:Y:S02]  /*88a0*/  SHF.R.U64 R18, R4, UR4, R5.reuse ;  /* 0x0000000404127c19 */ /* 0x100fe40008001205 */
[----:B------:R-:W-:Y:S01]  /*88b0*/  SHF.R.U32.HI R5, RZ, UR4, R5 ;  /* 0x00000004ff057c19 */ /* 0x000fe20008011605 */
[----:B------:R-:W-:Y:S01]  /*88c0*/  FMUL R10, R10, UR5 ;  /* 0x000000050a0a7c20 */ /* 0x000fe20008400000 */
[----:B------:R-:W-:-:S02]  /*88d0*/  ULDC UR4, c[0x0][0x608] ;  /* 0x0001820000047ab9 */ /* 0x000fc40000000800 */
[--C-:B------:R-:W-:Y:S01]  /*88e0*/  SHF.R.U64 R20, R18, UR4, R5.reuse ;  /* 0x0000000412147c19 */ /* 0x100fe20008001205 */
[----:B------:R0:W1:Y:S01]  /*88f0*/  F2I.U32.TRUNC.NTZ R22, R10 ;  /* 0x0000000a00167305 */ /* 0x000062000020f000 */
[----:B------:R-:W-:Y:S01]  /*8900*/  SHF.R.U32.HI R5, RZ, UR4, R5 ;  /* 0x00000004ff057c19 */ /* 0x000fe20008011605 */
[----:B------:R-:W-:-:S03]  /*8910*/  ULDC UR4, c[0x0][0x658] ;  /* 0x0001960000047ab9 */ /* 0x000fc60000000800 */
[--C-:B------:R-:W-:Y:S02]  /*8920*/  SHF.R.U64 R19, R20, UR4, R5.reuse ;  /* 0x0000000414137c19 */ /* 0x100fe40008001205 */
[----:B------:R-:W-:-:S03]  /*8930*/  SHF.R.U32.HI R23, RZ, UR4, R5 ;  /* 0x00000004ff177c19 */ /* 0x000fc60008011605 */
[----:B------:R-:W-:Y:S02]  /*8940*/  IMAD.MOV.U32 R4, RZ, RZ, R19 ;  /* 0x000000ffff047224 */ /* 0x000fe400078e0013 */
[----:B------:R-:W-:Y:S01]  /*8950*/  IMAD.MOV.U32 R5, RZ, RZ, R23 ;  /* 0x000000ffff057224 */ /* 0x000fe200078e0017 */
[----:B0-----:R-:W-:Y:S06]  /*8960*/  @!P1 BRA `(.L_x_181) ;  /* 0x0000000000289947 */ /* 0x001fec0003800000 */
        /* <DEDUP_REMOVED lines=10> */
.L_x_181:
[----:B------:R-:W-:Y:S01]  /*8a10*/  ULDC UR4, c[0x0][0x648] ;  /* 0x0001920000047ab9 */ /* 0x000fe20000000800 */
[----:B-1----:R-:W-:Y:S01]  /*8a20*/  IMAD.MOV R22, RZ, RZ, -R22 ;  /* 0x000000ffff167224 */ /* 0x002fe200078e0a16 */
[----:B------:R-:W-:Y:S01]  /*8a30*/  SHF.R.U64 R5, R4, UR4, R5 ;  /* 0x0000000404057c19 */ /* 0x000fe20008001205 */
[----:B------:R-:W-:Y:S01]  /*8a40*/  ULDC UR4, c[0x0][0x638] ;  /* 0x00018e0000047ab9 */ /* 0x000fe20000000800 */
[----:B------:R-:W-:Y:S01]  /*8a50*/  LOP3.LUT R4, R20, UR17, RZ, 0xc0, !PT ;  /* 0x0000001114047c12 */ /* 0x000fe2000f8ec0ff */
[----:B--2---:R-:W-:Y:S01]  /*8a60*/  @P2 IMAD R17, R21, R22, R6 ;  /* 0x0000001615112224 */ /* 0x004fe200078e0206 */
[----:B------:R-:W-:Y:S01]  /*8a70*/  LOP3.LUT R18, R18, UR16, RZ, 0xc0, !PT ;  /* 0x0000001012127c12 */ /* 0x000fe2000f8ec0ff */
[----:B------:R-:W-:Y:S01]  /*8a80*/  IMAD.MOV R6, RZ, RZ, -R5 ;  /* 0x000000ffff067224 */ /* 0x000fe200078e0a05 */
[----:B------:R-:W-:Y:S01]  /*8a90*/  ULDC UR5, c[0x0][0x610] ;  /* 0x0001840000057ab9 */ /* 0x000fe20000000800 */
[----:B------:R-:W-:Y:S02]  /*8aa0*/  IMAD R4, R5, UR18, R4 ;  /* 0x0000001205047c24 */ /* 0x000fe4000f8e0204 */
[----:B------:R-:W-:Y:S01]  /*8ab0*/  IMAD R19, R6, UR4, R19 ;  /* 0x0000000406137c24 */ /* 0x000fe2000f8e0213 */
[----:B------:R-:W-:Y:S01]  /*8ac0*/  ULDC UR4, c[0x0][0x600] ;  /* 0x0001800000047ab9 */ /* 0x000fe20000000800 */
[----:B------:R-:W-:-:S02]  /*8ad0*/  IMAD R17, R4, UR5, R17 ;  /* 0x0000000504117c24 */ /* 0x000fc4000f8e0211 */
[----:B------:R-:W-:Y:S02]  /*8ae0*/  IMAD R6, R19, UR4, R18 ;  /* 0x0000000413067c24 */ /* 0x000fe4000f8e0212 */
[----:B------:R-:W-:Y:S02]  /*8af0*/  IMAD.MOV.U32 R10, RZ, RZ, 0x1 ;  /* 0x00000001ff0a7424 */ /* 0x000fe400078e00ff */
[----:B------:R-:W-:Y:S01]  /*8b00*/  IMAD.MOV.U32 R4, RZ, RZ, R16 ;  /* 0x000000ffff047224 */ /* 0x000fe200078e0010 */
[----:B------:R-:W-:Y:S02]  /*8b10*/  SEL R5, R6, R17, !P2 ;  /* 0x0000001106057207 */ /* 0x000fe40005000000 */
[----:B------:R-:W-:-:S07]  /*8b20*/  SEL R6, R17, R6, !P2 ;  /* 0x0000000611067207 */ /* 0x000fce0005000000 */
.L_x_179:
[----:B------:R-:W-:Y:S05]  /*8b30*/  BSYNC B1 ;  /* 0x0000000000017941 */ /* 0x000fea0003800000 */
.L_x_178:
[----:B------:R-:W-:-:S13]  /*8b40*/  LOP3.LUT P1, RZ, R10, 0xff, RZ, 0xc0, !PT ;  /* 0x000000ff0aff7812 */ /* 0x000fda000782c0ff */
[----:B------:R-:W-:Y:S05]  /*8b50*/  @P1 BRA `(.L_x_182) ;  /* 0xfffffff400441947 */ /* 0x000fea000383ffff */
[----:B------:R-:W-:Y:S05]  /*8b60*/  BSYNC B0 ;  /* 0x0000000000007941 */ /* 0x000fea0003800000 */
.L_x_170:
[----:B------:R-:W-:-:S03]  /*8b70*/  UMOV UR4, 0xffffffff ;  /* 0xffffffff00047882 */ /* 0x000fc60000000000 */
[----:B------:R-:W-:Y:S05]  /*8b80*/  BRA.DIV UR4, `(.L_x_183) ;  /* 0x0000000604947947 */ /* 0x000fea000b800000 */
[----:B------:R-:W-:-:S13]  /*8b90*/  ELECT P0, URZ, PT ;  /* 0x00000000003f782f */ /* 0x000fda0003800000 */
.L_x_201:
[----:B------:R-:W-:Y:S04]  /*8ba0*/  BSSY B0, `(.L_x_184) ;  /* 0x000003d000007945 */ /* 0x000fe80003800000 */
[----:B------:R-:W-:Y:S05]  /*8bb0*/  @!P0 BRA `(.L_x_185) ;  /* 0x0000000000ec8947 */ /* 0x000fea0003800000 */
[----:B------:R-:W-:-:S04]  /*8bc0*/  LOP3.LUT R7, R7, 0x2, RZ, 0xfc, !PT ;  /* 0x0000000207077812 */ /* 0x000fc800078efcff */
[----:B------:R-:W-:-:S13]  /*8bd0*/  ISETP.NE.AND P0, PT, R7, 0x3, PT ;  /* 0x000000030700780c */ /* 0x000fda0003f05270 */
[----:B------:R-:W-:Y:S05]  /*8be0*/  @!P0 BRA `(.L_x_186) ;  /* 0x0000000000048947 */ /* 0x000fea0003800000 */
[----:B------:R-:W-:Y:S01]  /*8bf0*/  BPT.TRAP 0x1 ;  /* 0x000000040000795c */ /* 0x000fe20000300000 */
.L_x_186:
[----:B------:R-:W0:Y:S01]  /*8c00*/  S2R R3, SR_CgaCtaId ;  /* 0x0000000000037919 */ /* 0x000e220000008800 */
[----:B------:R-:W-:Y:S02]  /*8c10*/  MOV R0, 0x400 ;  /* 0x0000040000007802 */ /* 0x000fe40000000f00 */
[----:B------:R-:W-:Y:S02]  /*8c20*/  SHF.L.U32 R2, R12, 0x1f, RZ ;  /* 0x0000001f0c027819 */ /* 0x000fe400000006ff */
[----:B0-----:R-:W-:-:S05]  /*8c30*/  LEA R0, R3, R0, 0x18 ;  /* 0x0000000003007211 */ /* 0x001fca00078ec0ff */
[----:B------:R-:W-:-:S04]  /*8c40*/  VIADD R0, R0, 0x30 ;  /* 0x0000003000007836 */ /* 0x000fc80000000000 */
[C---:B------:R-:W-:Y:S02]  /*8c50*/  IMAD R5, R15.reuse, 0x8, R0 ;  /* 0x000000080f057824 */ /* 0x040fe400078e0200 */
[----:B------:R-:W-:Y:S02]  /*8c60*/  VIADD R15, R15, 0x1 ;  /* 0x000000010f0f7836 */ /* 0x000fe40000000000 */
[----:B------:R-:W0:Y:S03]  /*8c70*/  SYNCS.PHASECHK.TRANS64.TRYWAIT P0, [R5+URZ], R2 ;  /* 0x00000002050075a7 */ /* 0x000e26000800017f */
[----:B------:R-:W-:-:S04]  /*8c80*/  ISETP.NE.AND P1, PT, R15, 0x6, PT ;  /* 0x000000060f00780c */ /* 0x000fc80003f25270 */
[----:B------:R-:W-:Y:S02]  /*8c90*/  SEL R3, RZ, 0x1, P1 ;  /* 0x00000001ff037807 */ /* 0x000fe40000800000 */
[----:B------:R-:W-:Y:S02]  /*8ca0*/  SEL R15, R15, RZ, P1 ;  /* 0x000000ff0f0f7207 */ /* 0x000fe40000800000 */
[----:B------:R-:W-:-:S03]  /*8cb0*/  LOP3.LUT R12, R12, R3, RZ, 0x3c, !PT ;  /* 0x000000030c0c7212 */ /* 0x000fc600078e3cff */
[----:B------:R-:W-:Y:S01]  /*8cc0*/  IMAD R7, R15, 0x8, R0 ;  /* 0x000000080f077824 */ /* 0x000fe200078e0200 */
[----:B------:R-:W-:Y:S01]  /*8cd0*/  SHF.L.U32 R4, R12, 0x1f, RZ ;  /* 0x0000001f0c047819 */ /* 0x000fe200000006ff */
[----:B0-----:R-:W-:Y:S06]  /*8ce0*/  @!P0 BRA `(.L_x_187) ;  /* 0x0000000400608947 */ /* 0x001fec0003800000 */
.L_x_202:
[----:B------:R-:W1:Y:S01]  /*8cf0*/  SYNCS.PHASECHK.TRANS64.TRYWAIT P0, [R7+URZ], R4 ;  /* 0x00000004070075a7 */ /* 0x000e62000800017f */
[----:B0-----:R-:W-:-:S05]  /*8d00*/  VIADD R2, R15, 0x1 ;  /* 0x000000010f027836 */ /* 0x001fca0000000000 */
[----:B------:R-:W-:-:S04]  /*8d10*/  ISETP.NE.AND P1, PT, R2, 0x6, PT ;  /* 0x000000060200780c */ /* 0x000fc80003f25270 */
[----:B------:R-:W-:Y:S02]  /*8d20*/  SEL R3, RZ, 0x1, P1 ;  /* 0x00000001ff037807 */ /* 0x000fe40000800000 */
[----:B------:R-:W-:Y:S02]  /*8d30*/  SEL R9, R2, RZ, P1 ;  /* 0x000000ff02097207 */ /* 0x000fe40000800000 */
[----:B------:R-:W-:-:S03]  /*8d40*/  LOP3.LUT R12, R12, R3, RZ, 0x3c, !PT ;  /* 0x000000030c0c7212 */ /* 0x000fc600078e3cff */
[----:B------:R-:W-:Y:S01]  /*8d50*/  IMAD R6, R9, 0x8, R0 ;  /* 0x0000000809067824 */ /* 0x000fe200078e0200 */
[----:B------:R-:W-:Y:S01]  /*8d60*/  SHF.L.U32 R5, R12, 0x1f, RZ ;  /* 0x0000001f0c057819 */ /* 0x000fe200000006ff */
[----:B-1----:R-:W-:Y:S06]  /*8d70*/  @!P0 BRA `(.L_x_188) ;  /* 0x0000000400508947 */ /* 0x002fec0003800000 */
.L_x_203:
[----:B------:R-:W1:Y:S01]  /*8d80*/  SYNCS.PHASECHK.TRANS64.TRYWAIT P0, [R6+URZ], R5 ;  /* 0x00000005060075a7 */ /* 0x000e62000800017f */
[----:B------:R-:W-:-:S05]  /*8d90*/  VIADD R2, R9, 0x1 ;  /* 0x0000000109027836 */ /* 0x000fca0000000000 */
[----:B------:R-:W-:-:S04]  /*8da0*/  ISETP.NE.AND P1, PT, R2, 0x6, PT ;  /* 0x000000060200780c */ /* 0x000fc80003f25270 */
[----:B------:R-:W-:Y:S02]  /*8db0*/  SEL R3, RZ, 0x1, P1 ;  /* 0x00000001ff037807 */ /* 0x000fe40000800000 */
[----:B0-----:R-:W-:Y:S02]  /*8dc0*/  SEL R7, R2, RZ, P1 ;  /* 0x000000ff02077207 */ /* 0x001fe40000800000 */
[----:B------:R-:W-:-:S03]  /*8dd0*/  LOP3.LUT R12, R12, R3, RZ, 0x3c, !PT ;  /* 0x000000030c0c7212 */ /* 0x000fc600078e3cff */
[----:B------:R-:W-:Y:S01]  /*8de0*/  IMAD R9, R7, 0x8, R0 ;  /* 0x0000000807097824 */ /* 0x000fe200078e0200 */
[----:B------:R-:W-:Y:S01]  /*8df0*/  SHF.L.U32 R4, R12, 0x1f, RZ ;  /* 0x0000001f0c047819 */ /* 0x000fe200000006ff */
[----:B-1----:R-:W-:Y:S06]  /*8e00*/  @!P0 BRA `(.L_x_189) ;  /* 0x0000000400408947 */ /* 0x002fec0003800000 */
.L_x_204:
[----:B------:R-:W1:Y:S01]  /*8e10*/  SYNCS.PHASECHK.TRANS64.TRYWAIT P0, [R9+URZ], R4 ;  /* 0x00000004090075a7 */ /* 0x000e62000800017f */
[----:B------:R-:W-:-:S05]  /*8e20*/  VIADD R2, R7, 0x1 ;  /* 0x0000000107027836 */ /* 0x000fca0000000000 */
[----:B------:R-:W-:-:S04]  /*8e30*/  ISETP.NE.AND P1, PT, R2, 0x6, PT ;  /* 0x000000060200780c */ /* 0x000fc80003f25270 */
[----:B------:R-:W-:Y:S02]  /*8e40*/  SEL R3, RZ, 0x1, P1 ;  /* 0x00000001ff037807 */ /* 0x000fe40000800000 */
[----:B------:R-:W-:Y:S02]  /*8e50*/  SEL R7, R2, RZ, P1 ;  /* 0x000000ff02077207 */ /* 0x000fe40000800000 */
[----:B------:R-:W-:-:S03]  /*8e60*/  LOP3.LUT R11, R12, R3, RZ, 0x3c, !PT ;  /* 0x000000030c0b7212 */ /* 0x000fc600078e3cff */
[----:B0-----:R-:W-:Y:S01]  /*8e70*/  IMAD R6, R7, 0x8, R0 ;  /* 0x0000000807067824 */ /* 0x001fe200078e0200 */
[----:B------:R-:W-:Y:S01]  /*8e80*/  SHF.L.U32 R5, R11, 0x1f, RZ ;  /* 0x0000001f0b057819 */ /* 0x000fe200000006ff */
[----:B-1----:R-:W-:Y:S06]  /*8e90*/  @!P0 BRA `(.L_x_190) ;  /* 0x0000000400308947 */ /* 0x002fec0003800000 */
.L_x_205:
[----:B------:R-:W1:Y:S01]  /*8ea0*/  SYNCS.PHASECHK.TRANS64.TRYWAIT P0, [R6+URZ], R5 ;  /* 0x00000005060075a7 */ /* 0x000e62000800017f */
[----:B------:R-:W-:-:S05]  /*8eb0*/  VIADD R2, R7, 0x1 ;  /* 0x0000000107027836 */ /* 0x000fca0000000000 */
[----:B------:R-:W-:-:S04]  /*8ec0*/  ISETP.NE.AND P1, PT, R2, 0x6, PT ;  /* 0x000000060200780c */ /* 0x000fc80003f25270 */
[----:B0-----:R-:W-:Y:S02]  /*8ed0*/  SEL R4, RZ, 0x1, P1 ;  /* 0x00000001ff047807 */ /* 0x001fe40000800000 */
[----:B------:R-:W-:Y:S02]  /*8ee0*/  SEL R3, R2, RZ, P1 ;  /* 0x000000ff02037207 */ /* 0x000fe40000800000 */
[----:B------:R-:W-:Y:S01]  /*8ef0*/  LOP3.LUT R4, R11, R4, RZ, 0x3c, !PT ;  /* 0x000000040b047212 */ /* 0x000fe200078e3cff */
[----:B-1----:R-:W-:Y:S06]  /*8f00*/  @!P0 BRA `(.L_x_191) ;  /* 0x0000000400288947 */ /* 0x002fec0003800000 */
.L_x_206:
[----:B------:R-:W-:Y:S01]  /*8f10*/  IMAD R3, R3, 0x8, R0 ;  /* 0x0000000803037824 */ /* 0x000fe200078e0200 */
[----:B------:R-:W-:-:S07]  /*8f20*/  SHF.L.U32 R0, R4, 0x1f, RZ ;  /* 0x0000001f04007819 */ /* 0x000fce00000006ff */
.L_x_192:
[----:B-1----:R1:W2:Y:S02]  /*8f30*/  SYNCS.PHASECHK.TRANS64.TRYWAIT P0, [R3+URZ], R0 ;  /* 0x00000000030075a7 */ /* 0x0022a4000800017f */
[----:B--2---:R-:W-:Y:S05]  /*8f40*/  @!P0 NANOSLEEP.SYNCS 0x989680 ;  /* 0x009896800000895d */ /* 0x004fea0003900000 */
[----:B------:R-:W2:Y:S02]  /*8f50*/  @!P0 SYNCS.PHASECHK.TRANS64 P0, [R3+URZ], R0 ;  /* 0x00000000030085a7 */ /* 0x000ea4000800007f */
[----:B--2---:R-:W-:Y:S05]  /*8f60*/  @!P0 BRA `(.L_x_192) ;  /* 0xfffffffc00f08947 */ /* 0x004fea000383ffff */
.L_x_185:
[----:B------:R-:W-:Y:S05]  /*8f70*/  BSYNC B0 ;  /* 0x0000000000007941 */ /* 0x000fea0003800000 */
.L_x_184:
[----:B------:R-:W-:Y:S05]  /*8f80*/  EXIT ;  /* 0x000000000000794d */ /* 0x000fea0003800000 */
.L_x_15:
[----:B0-----:R-:W-:-:S04]  /*8f90*/  IMAD.U32 R17, RZ, RZ, UR15 ;  /* 0x0000000fff117e24 */ /* 0x001fc8000f8e00ff */
[----:B------:R0:W1:Y:S03]  /*8fa0*/  SYNCS.PHASECHK.TRANS64.TRYWAIT P0, [R17+URZ+-0x8], R16 ;  /* 0xfffff810110075a7 */ /* 0x000066000800017f */
[----:B-1----:R-:W-:Y:S05]  /*8fb0*/  @!P0 NANOSLEEP.SYNCS 0x989680 ;  /* 0x009896800000895d */ /* 0x002fea0003900000 */
[----:B------:R-:W1:Y:S02]  /*8fc0*/  @!P0 SYNCS.PHASECHK.TRANS64 P0, [R17+URZ+-0x8], R16 ;  /* 0xfffff810110085a7 */ /* 0x000e64000800007f */
[----:B-1----:R-:W-:Y:S05]  /*8fd0*/  @!P0 BRA `(.L_x_15) ;  /* 0xfffffffc00ec8947 */ /* 0x002fea000383ffff */
[----:B------:R-:W-:Y:S05]  /*8fe0*/  BRA `(.L_x_193) ;  /* 0xffffff8400287947 */ /* 0x000fea000383ffff */
.L_x_20:
[----:B-1----:R-:W-:-:S04]  /*8ff0*/  IMAD.U32 R17, RZ, RZ, UR6 ;  /* 0x00000006ff117e24 */ /* 0x002fc8000f8e00ff */
[----:B------:R1:W2:Y:S03]  /*9000*/  SYNCS.PHASECHK.TRANS64.TRYWAIT P0, [R17+URZ], R16 ;  /* 0x00000010110075a7 */ /* 0x0002a6000800017f */
[----:B--2---:R-:W-:Y:S05]  /*9010*/  @!P0 NANOSLEEP.SYNCS 0x989680 ;  /* 0x009896800000895d */ /* 0x004fea0003900000 */
[----:B------:R-:W2:Y:S02]  /*9020*/  @!P0 SYNCS.PHASECHK.TRANS64 P0, [R17+URZ], R16 ;  /* 0x00000010110085a7 */ /* 0x000ea4000800007f */
[----:B--2---:R-:W-:Y:S05]  /*9030*/  @!P0 BRA `(.L_x_20) ;  /* 0xfffffffc00ec8947 */ /* 0x004fea000383ffff */
[----:B------:R-:W-:Y:S05]  /*9040*/  BRA `(.L_x_19) ;  /* 0xffffff8800547947 */ /* 0x000fea000383ffff */
.L_x_26:
[----:B-1----:R-:W-:-:S04]  /*9050*/  IMAD.U32 R18, RZ, RZ, UR9 ;  /* 0x00000009ff127e24 */ /* 0x002fc8000f8e00ff */
[----:B------:R1:W2:Y:S03]  /*9060*/  SYNCS.PHASECHK.TRANS64.TRYWAIT P0, [R18+URZ], R17 ;  /* 0x00000011120075a7 */ /* 0x0002a6000800017f */
[----:B--2---:R-:W-:Y:S05]  /*9070*/  @!P0 NANOSLEEP.SYNCS 0x989680 ;  /* 0x009896800000895d */ /* 0x004fea0003900000 */
[----:B------:R-:W2:Y:S02]  /*9080*/  @!P0 SYNCS.PHASECHK.TRANS64 P0, [R18+URZ], R17 ;  /* 0x00000011120085a7 */ /* 0x000ea4000800007f */
[----:B--2---:R-:W-:Y:S05]  /*9090*/  @!P0 BRA `(.L_x_26) ;  /* 0xfffffffc00ec8947 */ /* 0x004fea000383ffff */
[----:B------:R-:W-:Y:S05]  /*90a0*/  BRA `(.L_x_25) ;  /* 0xffffff90008c7947 */ /* 0x000fea000383ffff */
.L_x_34:
[----:B0-----:R-:W-:-:S04]  /*90b0*/  IMAD.U32 R17, RZ, RZ, UR15 ;  /* 0x0000000fff117e24 */ /* 0x001fc8000f8e00ff */
[----:B------:R0:W1:Y:S03]  /*90c0*/  SYNCS.PHASECHK.TRANS64.TRYWAIT P0, [R17+URZ+0x8], R16 ;  /* 0x00000810110075a7 */ /* 0x000066000800017f */
[----:B-1----:R-:W-:Y:S05]  /*90d0*/  @!P0 NANOSLEEP.SYNCS 0x989680 ;  /* 0x009896800000895d */ /* 0x002fea0003900000 */
[----:B------:R-:W1:Y:S02]  /*90e0*/  @!P0 SYNCS.PHASECHK.TRANS64 P0, [R17+URZ+0x8], R16 ;  /* 0x00000810110085a7 */ /* 0x000e64000800007f */
[----:B-1----:R-:W-:Y:S05]  /*90f0*/  @!P0 BRA `(.L_x_34) ;  /* 0xfffffffc00ec8947 */ /* 0x002fea000383ffff */
[----:B------:R-:W-:Y:S05]  /*9100*/  BRA `(.L_x_194) ;  /* 0xffffff9c00e47947 */ /* 0x000fea000383ffff */
.L_x_171:
[----:B------:R-:W-:Y:S01]  /*9110*/  BSSY B1, `(.L_x_195) ;  /* 0x0000006000017945 */ /* 0x000fe20003800000 */
[----:B------:R-:W-:-:S07]  /*9120*/  IMAD.MOV.U32 R10, RZ, RZ, -0x1 ;  /* 0xffffffffff0a7424 */ /* 0x000fce00078e00ff */
[----:B------:R-:W-:Y:S05]  /*9130*/  WARPSYNC.COLLECTIVE R10, `(.L_x_196) ;  /* 0x000000000a0c7348 */ /* 0x000fea0003c00000 */
[----:B------:R-:W-:Y:S02]  /*9140*/  ELECT P1, UR62, PT ;  /* 0x00000000003e782f */ /* 0x000fe40003820000 */
[----:B------:R-:W-:Y:S01]  /*9150*/  MOV R10, UR62 ;  /* 0x0000003e000a7c02 */ /* 0x000fe20008000f00 */
[----:B------:R-:W-:Y:S10]  /*9160*/  ENDCOLLECTIVE ;  /* 0x000000000000791b */ /* 0x000ff40003800000 */
.L_x_196:
[----:B------:R-:W-:Y:S05]  /*9170*/  BSYNC B1 ;  /* 0x0000000000017941 */ /* 0x000fea0003800000 */
.L_x_195:
[----:B------:R-:W-:Y:S05]  /*9180*/  BRA `(.L_x_197) ;  /* 0xffffffec00c47947 */ /* 0x000fea000383ffff */
.L_x_174:
[----:B-1----:R1:W2:Y:S02]  /*9190*/  SYNCS.PHASECHK.TRANS64.TRYWAIT P1, [R19+URZ+0x30], R10 ;  /* 0x0000300a130075a7 */ /* 0x0022a4000802017f */
[----:B--2---:R-:W-:Y:S05]  /*91a0*/  @!P1 NANOSLEEP.SYNCS 0x989680 ;  /* 0x009896800000995d */ /* 0x004fea0003900000 */
[----:B------:R-:W2:Y:S02]  /*91b0*/  @!P1 SYNCS.PHASECHK.TRANS64 P1, [R19+URZ+0x30], R10 ;  /* 0x0000300a130095a7 */ /* 0x000ea4000802007f */
[----:B--2---:R-:W-:Y:S05]  /*91c0*/  @!P1 BRA `(.L_x_174) ;  /* 0xfffffffc00f09947 */ /* 0x004fea000383ffff */
[----:B------:R-:W-:Y:S05]  /*91d0*/  BRA `(.L_x_198) ;  /* 0xffffffec00f87947 */ /* 0x000fea000383ffff */
.L_x_183:
[----:B------:R-:W-:Y:S01]  /*91e0*/  BSSY B0, `(.L_x_199) ;  /* 0x0000006000007945 */ /* 0x000fe20003800000 */
[----:B------:R-:W-:-:S07]  /*91f0*/  IMAD.MOV.U32 R10, RZ, RZ, -0x1 ;  /* 0xffffffffff0a7424 */ /* 0x000fce00078e00ff */
[----:B------:R-:W-:Y:S05]  /*9200*/  WARPSYNC.COLLECTIVE R10, `(.L_x_200) ;  /* 0x000000000a0c7348 */ /* 0x000fea0003c00000 */
[----:B------:R-:W-:Y:S02]  /*9210*/  ELECT P1, UR62, PT ;  /* 0x00000000003e782f */ /* 0x000fe40003820000 */
[----:B------:R-:W-:Y:S01]  /*9220*/  MOV R10, UR62 ;  /* 0x0000003e000a7c02 */ /* 0x000fe20008000f00 */
[----:B------:R-:W-:Y:S10]  /*9230*/  ENDCOLLECTIVE ;  /* 0x000000000000791b */ /* 0x000ff40003800000 */
.L_x_200:
[----:B------:R-:W-:Y:S05]  /*9240*/  BSYNC B0 ;  /* 0x0000000000007941 */ /* 0x000fea0003800000 */
.L_x_199:
[----:B------:R-:W-:Y:S01]  /*9250*/  PLOP3.LUT P0, PT, P1, PT, PT, 0x80, 0x0 ;  /* 0x000000000000781c */ /* 0x000fe20000f0f070 */
[----:B------:R-:W-:-:S12]  /*9260*/  BRA `(.L_x_201) ;  /* 0xfffffff8004c7947 */ /* 0x000fd8000383ffff */
.L_x_187:
[----:B0-----:R0:W1:Y:S02]  /*9270*/  SYNCS.PHASECHK.TRANS64.TRYWAIT P0, [R5+URZ], R2 ;  /* 0x00000002050075a7 */ /* 0x001064000800017f */
[----:B-1----:R-:W-:Y:S05]  /*9280*/  @!P0 NANOSLEEP.SYNCS 0x989680 ;  /* 0x009896800000895d */ /* 0x002fea0003900000 */
[----:B------:R-:W1:Y:S02]  /*9290*/  @!P0 SYNCS.PHASECHK.TRANS64 P0, [R5+URZ], R2 ;  /* 0x00000002050085a7 */ /* 0x000e64000800007f */
[----:B-1----:R-:W-:Y:S05]  /*92a0*/  @!P0 BRA `(.L_x_187) ;  /* 0xfffffffc00f08947 */ /* 0x002fea000383ffff */
[----:B------:R-:W-:Y:S05]  /*92b0*/  BRA `(.L_x_202) ;  /* 0xfffffff8008c7947 */ /* 0x000fea000383ffff */
.L_x_188:
[----:B0-----:R0:W1:Y:S02]  /*92c0*/  SYNCS.PHASECHK.TRANS64.TRYWAIT P0, [R7+URZ], R4 ;  /* 0x00000004070075a7 */ /* 0x001064000800017f */
[----:B-1----:R-:W-:Y:S05]  /*92d0*/  @!P0 NANOSLEEP.SYNCS 0x989680 ;  /* 0x009896800000895d */ /* 0x002fea0003900000 */
[----:B------:R-:W1:Y:S02]  /*92e0*/  @!P0 SYNCS.PHASECHK.TRANS64 P0, [R7+URZ], R4 ;  /* 0x00000004070085a7 */ /* 0x000e64000800007f */
[----:B-1----:R-:W-:Y:S05]  /*92f0*/  @!P0 BRA `(.L_x_188) ;  /* 0xfffffffc00f08947 */ /* 0x002fea000383ffff */
[----:B------:R-:W-:Y:S05]  /*9300*/  BRA `(.L_x_203) ;  /* 0xfffffff8009c7947 */ /* 0x000fea000383ffff */
.L_x_189:
[----:B0-----:R0:W1:Y:S02]  /*9310*/  SYNCS.PHASECHK.TRANS64.TRYWAIT P0, [R6+URZ], R5 ;  /* 0x00000005060075a7 */ /* 0x001064000800017f */
[----:B-1----:R-:W-:Y:S05]  /*9320*/  @!P0 NANOSLEEP.SYNCS 0x989680 ;  /* 0x009896800000895d */ /* 0x002fea0003900000 */
[----:B------:R-:W1:Y:S02]  /*9330*/  @!P0 SYNCS.PHASECHK.TRANS64 P0, [R6+URZ], R5 ;  /* 0x00000005060085a7 */ /* 0x000e64000800007f */
[----:B-1----:R-:W-:Y:S05]  /*9340*/  @!P0 BRA `(.L_x_189) ;  /* 0xfffffffc00f08947 */ /* 0x002fea000383ffff */
[----:B------:R-:W-:Y:S05]  /*9350*/  BRA `(.L_x_204) ;  /* 0xfffffff800ac7947 */ /* 0x000fea000383ffff */
.L_x_190:
[----:B0-----:R0:W1:Y:S02]  /*9360*/  SYNCS.PHASECHK.TRANS64.TRYWAIT P0, [R9+URZ], R4 ;  /* 0x00000004090075a7 */ /* 0x001064000800017f */
[----:B-1----:R-:W-:Y:S05]  /*9370*/  @!P0 NANOSLEEP.SYNCS 0x989680 ;  /* 0x009896800000895d */ /* 0x002fea0003900000 */
[----:B------:R-:W1:Y:S02]  /*9380*/  @!P0 SYNCS.PHASECHK.TRANS64 P0, [R9+URZ], R4 ;  /* 0x00000004090085a7 */ /* 0x000e64000800007f */
[----:B-1----:R-:W-:Y:S05]  /*9390*/  @!P0 BRA `(.L_x_190) ;  /* 0xfffffffc00f08947 */ /* 0x002fea000383ffff */
[----:B------:R-:W-:Y:S05]  /*93a0*/  BRA `(.L_x_205) ;  /* 0xfffffff800bc7947 */ /* 0x000fea000383ffff */
.L_x_191:
[----:B0-----:R0:W1:Y:S02]  /*93b0*/  SYNCS.PHASECHK.TRANS64.TRYWAIT P0, [R6+URZ], R5 ;  /* 0x00000005060075a7 */ /* 0x001064000800017f */
[----:B-1----:R-:W-:Y:S05]  /*93c0*/  @!P0 NANOSLEEP.SYNCS 0x989680 ;  /* 0x009896800000895d */ /* 0x002fea0003900000 */
[----:B------:R-:W1:Y:S02]  /*93d0*/  @!P0 SYNCS.PHASECHK.TRANS64 P0, [R6+URZ], R5 ;  /* 0x00000005060085a7 */ /* 0x000e64000800007f */
[----:B-1----:R-:W-:Y:S05]  /*93e0*/  @!P0 BRA `(.L_x_191) ;  /* 0xfffffffc00f08947 */ /* 0x002fea000383ffff */
[----:B------:R-:W-:Y:S05]  /*93f0*/  BRA `(.L_x_206) ;  /* 0xfffffff800c47947 */ /* 0x000fea000383ffff */
.L_x_207:
[----:B------:R-:W-:-:S00]  /*9400*/  BRA `(.L_x_207) ;  /* 0xfffffffc00fc7947 */ /* 0x000fc0000383ffff */
[----:B------:R-:W-:-:S00]  /*9410*/  NOP ;  /* 0x0000000000007918 */ /* 0x000fc00000000000 */
        /* <DEDUP_REMOVED lines=14> */
.L_x_208:


//--------------------- .nv.shared._ZN7cutlass13device_kernelINS_4gemm6kernel13GemmUniversalIN4cute5tupleIJiiiiEEENS1_10collective13CollectiveMmaINS1_37MainloopSm90TmaGmmaWarpSpecializedFP8ILi6ENS5_IJNS4_1CILi1EEESB_SB_EEENS1_32KernelTmaWarpSpecializedPingpongEEENS5_IJNSA_ILi64EEENSA_ILi128EEESF_EEENS_12float_e4m3_tENS5_IJlSB_lEEESI_SJ_NS4_8TiledMMAINS4_8MMA_AtomIJNS4_4SM904GMMA31MMA_64x128x32_F32E4M3E4M3_SS_TNILNSN_7ScaleInE1ELSP_1EEEEEENS4_6LayoutISC_NS5_IJNSA_ILi0EEEST_ST_EEEEENS5_IJNS4_10UnderscoreESW_SW_EEEEENS4_13SM90_TMA_LOADENS4_14ComposedLayoutINS4_7SwizzleILi2ELi4ELi3EEENS4_18smem_ptr_flag_bitsILi8EEENSS_INS5_IJNSA_ILi8EEESF_EEENS5_IJSF_SB_EEEEEEEvNS4_8identityESZ_S19_vS1A_EENS_8epilogue10collective6detail29Sm90TmaWarpSpecializedAdapterINS1D_15DefaultEpilogueISI_SJ_SJ_NS1C_6thread17LinearCombinationISI_Li1EffLNS1H_9ScaleType4KindE0ELNS_15FloatRoundStyleE2ESI_EENS1_15EpilogueDefaultEEEEEvvEEEEvNT_6ParamsE --------------------------
	.section	.nv.shared._ZN7cutlass13device_kernelINS_4gemm6kernel13GemmUniversalIN4cute5tupleIJiiiiEEENS1_10collective13CollectiveMmaINS1_37MainloopSm90TmaGmmaWarpSpecializedFP8ILi6ENS5_IJNS4_1CILi1EEESB_SB_EEENS1_32KernelTmaWarpSpecializedPingpongEEENS5_IJNSA_ILi64EEENSA_ILi128EEESF_EEENS_12float_e4m3_tENS5_IJlSB_lEEESI_SJ_NS4_8TiledMMAINS4_8MMA_AtomIJNS4_4SM904GMMA31MMA_64x128x32_F32E4M3E4M3_SS_TNILNSN_7ScaleInE1ELSP_1EEEEEENS4_6LayoutISC_NS5_IJNSA_ILi0EEEST_ST_EEEEENS5_IJNS4_10UnderscoreESW_SW_EEEEENS4_13SM90_TMA_LOADENS4_14ComposedLayoutINS4_7SwizzleILi2ELi4ELi3EEENS4_18smem_ptr_flag_bitsILi8EEENSS_INS5_IJNSA_ILi8EEESF_EEENS5_IJSF_SB_EEEEEEEvNS4_8identityESZ_S19_vS1A_EENS_8epilogue10collective6detail29Sm90TmaWarpSpecializedAdapterINS1D_15DefaultEpilogueISI_SJ_SJ_NS1C_6thread17LinearCombinationISI_Li1EffLNS1H_9ScaleType4KindE0ELNS_15FloatRoundStyleE2ESI_EENS1_15EpilogueDefaultEEEEEvvEEEEvNT_6ParamsE,"aw",@nobits
	.sectionflags	@""
	.align	16
	.zero		1024


//--------------------- .nv.shared.reserved.0     --------------------------
	.section	.nv.shared.reserved.0,"aw",@nobits
	.weak		__nv_reservedSMEM_offset_0_alias
	.size		__nv_reservedSMEM_offset_0_alias, 0, 0
	.other		__nv_reservedSMEM_offset_0_alias,@"STO_CUDA_RESERVED_SHARED STV_DEFAULT"
__nv_reservedSMEM_offset_0_alias:
	.zero		0


//--------------------- .nv.global                --------------------------
	.section	.nv.global,"aw",@nobits
.nv.global:
	.type		_ZN40_INTERNAL_5ccc7262_4_k_cu_1014b45f_284644cute1_E,@object
	.size		_ZN40_INTERNAL_5ccc7262_4_k_cu_1014b45f_284644cute1_E,(_ZN40_INTERNAL_5ccc7262_4_k_cu_1014b45f_284644cuda3std3__45__cpo6cbeginE - _ZN40_INTERNAL_5ccc7262_4_k_cu_1014b45f_284644cute1_E)
_ZN40_INTERNAL_5ccc7262_4_k_cu_1014b45f_284644cute1_E:
	.zero		1
	.type		_ZN40_INTERNAL_5ccc7262_4_k_cu_1014b45f_284644cuda3std3__45__cpo6cbeginE,@object
	.size		_ZN40_INTERNAL_5ccc7262_4_k_cu_1014b45f_284644cuda3std3__45__cpo6cbeginE,(_ZN40_INTERNAL_5ccc7262_4_k_cu_1014b45f_284644cuda3std3__48in_placeE - _ZN40_INTERNAL_5ccc7262_4_k_cu_1014b45f_284644cuda3std3__45__cpo6cbeginE)
_ZN40_INTERNAL_5ccc7262_4_k_cu_1014b45f_284644cuda3std3__45__cpo6cbeginE:
	.zero		1
	.type		_ZN40_INTERNAL_5ccc7262_4_k_cu_1014b45f_284644cuda3std3__48in_placeE,@object
	.size		_ZN40_INTERNAL_5ccc7262_4_k_cu_1014b45f_284644cuda3std3__48in_placeE,(_ZN40_INTERNAL_5ccc7262_4_k_cu_1014b45f_284644cuda3std6ranges3__45__cpo9iter_moveE - _ZN40_INTERNAL_5ccc7262_4_k_cu_1014b45f_284644cuda3std3__48in_placeE)
_ZN40_INTERNAL_5ccc7262_4_k_cu_1014b45f_284644cuda3std3__48in_placeE:
	.zero		1
	.type		_ZN40_INTERNAL_5ccc7262_4_k_cu_1014b45f_284644cuda3std6ranges3__45__cpo9iter_moveE,@object
	.size		_ZN40_INTERNAL_5ccc7262_4_k_cu_1014b45f_284644cuda3std6ranges3__45__cpo9iter_moveE,(_ZN40_INTERNAL_5ccc7262_4_k_cu_1014b45f_284644cuda3std3__45__cpo5beginE - _ZN40_INTERNAL_5ccc7262_4_k_cu_1014b45f_284644cuda3std6ranges3__45__cpo9iter_moveE)
_ZN40_INTERNAL_5ccc7262_4_k_cu_1014b45f_284644cuda3std6ranges3__45__cpo9iter_moveE:
	.zero		1
	.type		_ZN40_INTERNAL_5ccc7262_4_k_cu_1014b45f_284644cuda3std3__45__cpo5beginE,@object
	.size		_ZN40_INTERNAL_5ccc7262_4_k_cu_1014b45f_284644cuda3std3__45__cpo5beginE,(_ZN40_INTERNAL_5ccc7262_4_k_cu_1014b45f_284644cuda3std3__442_GLOBAL__N__5ccc7262_4_k_cu_1014b45f_284646ignoreE - _ZN40_INTERNAL_5ccc7262_4_k_cu_1014b45f_284644cuda3std3__45__cpo5beginE)
_ZN40_INTERNAL_5ccc7262_4_k_cu_1014b45f_284644cuda3std3__45__cpo5beginE:
	.zero		1
	.type		_ZN40_INTERNAL_5ccc7262_4_k_cu_1014b45f_284644cuda3std3__442_GLOBAL__N__5ccc7262_4_k_cu_1014b45f_284646ignoreE,@object
	.size		_ZN40_INTERNAL_5ccc7262_4_k_cu_1014b45f_284644cuda3std3__442_GLOBAL__N__5ccc7262_4_k_cu_1014b45f_284646ignoreE,(_ZN40_INTERNAL_5ccc7262_4_k_cu_1014b45f_284644cute7productE - _ZN40_INTERNAL_5ccc7262_4_k_cu_1014b45f_284644cuda3std3__442_GLOBAL__N__5ccc7262_4_k_cu_1014b45f_284646ignoreE)
_ZN40_INTERNAL_5ccc7262_4_k_cu_1014b45f_284644cuda3std3__442_GLOBAL__N__5ccc7262_4_k_cu_1014b45f_284646ignoreE:
	.zero		1
	.type		_ZN40_INTERNAL_5ccc7262_4_k_cu_1014b45f_284644cute7productE,@object
	.size		_ZN40_INTERNAL_5ccc7262_4_k_cu_1014b45f_284644cute7productE,(_ZN40_INTERNAL_5ccc7262_4_k_cu_1014b45f_284644cuda3std3__45__cpo3endE - _ZN40_INTERNAL_5ccc7262_4_k_cu_1014b45f_284644cute7productE)
_ZN40_INTERNAL_5ccc7262_4_k_cu_1014b45f_284644cute7productE:
	.zero		1
	.type		_ZN40_INTERNAL_5ccc7262_4_k_cu_1014b45f_284644cuda3std3__45__cpo3endE,@object
	.size		_ZN40_INTERNAL_5ccc7262_4_k_cu_1014b45f_284644cuda3std3__45__cpo3endE,(_ZN40_INTERNAL_5ccc7262_4_k_cu_1014b45f_284644cuda3std3__419piecewise_constructE - _ZN40_INTERNAL_5ccc7262_4_k_cu_1014b45f_284644cuda3std3__45__cpo3endE)
_ZN40_INTERNAL_5ccc7262_4_k_cu_1014b45f_284644cuda3std3__45__cpo3endE:
	.zero		1
	.type		_ZN40_INTERNAL_5ccc7262_4_k_cu_1014b45f_284644cuda3std3__419piecewise_constructE,@object
	.size		_ZN40_INTERNAL_5ccc7262_4_k_cu_1014b45f_284644cuda3std3__419piecewise_constructE,(_ZN40_INTERNAL_5ccc7262_4_k_cu_1014b45f_284644cuda3std3__45__cpo4cendE - _ZN40_INTERNAL_5ccc7262_4_k_cu_1014b45f_284644cuda3std3__419piecewise_constructE)
_ZN40_INTERNAL_5ccc7262_4_k_cu_1014b45f_284644cuda3std3__419piecewise_constructE:
	.zero		1
	.type		_ZN40_INTERNAL_5ccc7262_4_k_cu_1014b45f_284644cuda3std3__45__cpo4cendE,@object
	.size		_ZN40_INTERNAL_5ccc7262_4_k_cu_1014b45f_284644cuda3std3__45__cpo4cendE,(_ZN40_INTERNAL_5ccc7262_4_k_cu_1014b45f_284644cuda3std6ranges3__45__cpo4swapE - _ZN40_INTERNAL_5ccc7262_4_k_cu_1014b45f_284644cuda3std3__45__cpo4cendE)
_ZN40_INTERNAL_5ccc7262_4_k_cu_1014b45f_284644cuda3std3__45__cpo4cendE:
	.zero		1
	.type		_ZN40_INTERNAL_5ccc7262_4_k_cu_1014b45f_284644cuda3std6ranges3__45__cpo4swapE,@object
	.size		_ZN40_INTERNAL_5ccc7262_4_k_cu_1014b45f_284644cuda3std6ranges3__45__cpo4swapE,(.L_7 - _ZN40_INTERNAL_5ccc7262_4_k_cu_1014b45f_284644cuda3std6ranges3__45__cpo4swapE)
_ZN40_INTERNAL_5ccc7262_4_k_cu_1014b45f_284644cuda3std6ranges3__45__cpo4swapE:
	.zero		1
.L_7:


//--------------------- .nv.constant0._ZN7cutlass13device_kernelINS_4gemm6kernel13GemmUniversalIN4cute5tupleIJiiiiEEENS1_10collective13CollectiveMmaINS1_37MainloopSm90TmaGmmaWarpSpecializedFP8ILi6ENS5_IJNS4_1CILi1EEESB_SB_EEENS1_32KernelTmaWarpSpecializedPingpongEEENS5_IJNSA_ILi64EEENSA_ILi128EEESF_EEENS_12float_e4m3_tENS5_IJlSB_lEEESI_SJ_NS4_8TiledMMAINS4_8MMA_AtomIJNS4_4SM904GMMA31MMA_64x128x32_F32E4M3E4M3_SS_TNILNSN_7ScaleInE1ELSP_1EEEEEENS4_6LayoutISC_NS5_IJNSA_ILi0EEEST_ST_EEEEENS5_IJNS4_10UnderscoreESW_SW_EEEEENS4_13SM90_TMA_LOADENS4_14ComposedLayoutINS4_7SwizzleILi2ELi4ELi3EEENS4_18smem_ptr_flag_bitsILi8EEENSS_INS5_IJNSA_ILi8EEESF_EEENS5_IJSF_SB_EEEEEEEvNS4_8identityESZ_S19_vS1A_EENS_8epilogue10collective6detail29Sm90TmaWarpSpecializedAdapterINS1D_15DefaultEpilogueISI_SJ_SJ_NS1C_6thread17LinearCombinationISI_Li1EffLNS1H_9ScaleType4KindE0ELNS_15FloatRoundStyleE2ESI_EENS1_15EpilogueDefaultEEEEEvvEEEEvNT_6ParamsE --------------------------
	.section	.nv.constant0._ZN7cutlass13device_kernelINS_4gemm6kernel13GemmUniversalIN4cute5tupleIJiiiiEEENS1_10collective13CollectiveMmaINS1_37MainloopSm90TmaGmmaWarpSpecializedFP8ILi6ENS5_IJNS4_1CILi1EEESB_SB_EEENS1_32KernelTmaWarpSpecializedPingpongEEENS5_IJNSA_ILi64EEENSA_ILi128EEESF_EEENS_12float_e4m3_tENS5_IJlSB_lEEESI_SJ_NS4_8TiledMMAINS4_8MMA_AtomIJNS4_4SM904GMMA31MMA_64x128x32_F32E4M3E4M3_SS_TNILNSN_7ScaleInE1ELSP_1EEEEEENS4_6LayoutISC_NS5_IJNSA_ILi0EEEST_ST_EEEEENS5_IJNS4_10UnderscoreESW_SW_EEEEENS4_13SM90_TMA_LOADENS4_14ComposedLayoutINS4_7SwizzleILi2ELi4ELi3EEENS4_18smem_ptr_flag_bitsILi8EEENSS_INS5_IJNSA_ILi8EEESF_EEENS5_IJSF_SB_EEEEEEEvNS4_8identityESZ_S19_vS1A_EENS_8epilogue10collective6detail29Sm90TmaWarpSpecializedAdapterINS1D_15DefaultEpilogueISI_SJ_SJ_NS1C_6thread17LinearCombinationISI_Li1EffLNS1H_9ScaleType4KindE0ELNS_15FloatRoundStyleE2ESI_EENS1_15EpilogueDefaultEEEEEvvEEEEvNT_6ParamsE,"a",@progbits
	.sectionflags	@""
	.align	4
.nv.constant0._ZN7cutlass13device_kernelINS_4gemm6kernel13GemmUniversalIN4cute5tupleIJiiiiEEENS1_10collective13CollectiveMmaINS1_37MainloopSm90TmaGmmaWarpSpecializedFP8ILi6ENS5_IJNS4_1CILi1EEESB_SB_EEENS1_32KernelTmaWarpSpecializedPingpongEEENS5_IJNSA_ILi64EEENSA_ILi128EEESF_EEENS_12float_e4m3_tENS5_IJlSB_lEEESI_SJ_NS4_8TiledMMAINS4_8MMA_AtomIJNS4_4SM904GMMA31MMA_64x128x32_F32E4M3E4M3_SS_TNILNSN_7ScaleInE1ELSP_1EEEEEENS4_6LayoutISC_NS5_IJNSA_ILi0EEEST_ST_EEEEENS5_IJNS4_10UnderscoreESW_SW_EEEEENS4_13SM90_TMA_LOADENS4_14ComposedLayoutINS4_7SwizzleILi2ELi4ELi3EEENS4_18smem_ptr_flag_bitsILi8EEENSS_INS5_IJNSA_ILi8EEESF_EEENS5_IJSF_SB_EEEEEEEvNS4_8identityESZ_S19_vS1A_EENS_8epilogue10collective6detail29Sm90TmaWarpSpecializedAdapterINS1D_15DefaultEpilogueISI_SJ_SJ_NS1C_6thread17LinearCombinationISI_Li1EffLNS1H_9ScaleType4KindE0ELNS_15FloatRoundStyleE2ESI_EENS1_15EpilogueDefaultEEEEEvvEEEEvNT_6ParamsE:
	.zero		1664


//--------------------- SYMBOLS --------------------------

	.type		.nv.reservedSmem.offset0,@object
	.size		.nv.reservedSmem.offset0,0x4
